//
// Generated by NVIDIA NVVM Compiler
//
// Compiler Build ID: CL-36424714
// Cuda compilation tools, release 13.0, V13.0.88
// Based on NVVM 20.0.0
//

.version 9.0
.target sm_100
.address_size 64

	// .globl	_Z9xorKernelPKmS0_Pmm

.visible .entry _Z9xorKernelPKmS0_Pmm(
	.param .u64 .ptr .align 1 _Z9xorKernelPKmS0_Pmm_param_0,
	.param .u64 .ptr .align 1 _Z9xorKernelPKmS0_Pmm_param_1,
	.param .u64 .ptr .align 1 _Z9xorKernelPKmS0_Pmm_param_2,
	.param .u64 _Z9xorKernelPKmS0_Pmm_param_3
)
{
	.reg .pred 	%p<2>;
	.reg .b32 	%r<5>;
	.reg .b64 	%rd<17>;

	ld.param.u64 	%rd2, [_Z9xorKernelPKmS0_Pmm_param_0];
	ld.param.u64 	%rd3, [_Z9xorKernelPKmS0_Pmm_param_1];
	ld.param.u64 	%rd4, [_Z9xorKernelPKmS0_Pmm_param_2];
	ld.param.u64 	%rd5, [_Z9xorKernelPKmS0_Pmm_param_3];
	mov.u32 	%r1, %ntid.x;
	mov.u32 	%r2, %ctaid.x;
	mov.u32 	%r3, %tid.x;
	mad.lo.s32 	%r4, %r1, %r2, %r3;
	cvt.s64.s32 	%rd1, %r4;
	setp.le.u64 	%p1, %rd5, %rd1;
	@%p1 bra 	$L__BB0_2;
	cvta.to.global.u64 	%rd6, %rd2;
	cvta.to.global.u64 	%rd7, %rd3;
	cvta.to.global.u64 	%rd8, %rd4;
	shl.b64 	%rd9, %rd1, 3;
	add.s64 	%rd10, %rd6, %rd9;
	ld.global.u64 	%rd11, [%rd10];
	add.s64 	%rd12, %rd7, %rd9;
	ld.global.u64 	%rd13, [%rd12];
	xor.b64  	%rd14, %rd11, %rd13;
	not.b64 	%rd15, %rd14;
	add.s64 	%rd16, %rd8, %rd9;
	st.global.u64 	[%rd16], %rd15;
$L__BB0_2:
	ret;

}
	// .globl	_Z15countBitsKernelPKmPym
.visible .entry _Z15countBitsKernelPKmPym(
	.param .u64 .ptr .align 1 _Z15countBitsKernelPKmPym_param_0,
	.param .u64 .ptr .align 1 _Z15countBitsKernelPKmPym_param_1,
	.param .u64 _Z15countBitsKernelPKmPym_param_2
)
{
	.reg .pred 	%p<5>;
	.reg .b32 	%r<10>;
	.reg .b64 	%rd<32>;

	ld.param.u64 	%rd14, [_Z15countBitsKernelPKmPym_param_0];
	ld.param.u64 	%rd15, [_Z15countBitsKernelPKmPym_param_1];
	ld.param.u64 	%rd16, [_Z15countBitsKernelPKmPym_param_2];
	mov.u32 	%r1, %ntid.x;
	mov.u32 	%r6, %ctaid.x;
	mov.u32 	%r7, %tid.x;
	mad.lo.s32 	%r9, %r1, %r6, %r7;
	cvt.s64.s32 	%rd26, %r9;
	setp.le.u64 	%p1, %rd16, %rd26;
	mov.b64 	%rd31, 0;
	@%p1 bra 	$L__BB1_6;
	mov.u32 	%r8, %nctaid.x;
	mul.lo.s32 	%r3, %r1, %r8;
	cvta.to.global.u64 	%rd2, %rd14;
	mov.b64 	%rd31, 0;
$L__BB1_2:
	shl.b64 	%rd20, %rd26, 3;
	add.s64 	%rd21, %rd2, %rd20;
	ld.global.u64 	%rd29, [%rd21];
	setp.eq.s64 	%p2, %rd29, 0;
	mov.b64 	%rd30, 0;
	@%p2 bra 	$L__BB1_5;
	mov.b64 	%rd30, 0;
$L__BB1_4:
	and.b64  	%rd23, %rd29, 1;
	add.s64 	%rd30, %rd30, %rd23;
	shr.u64 	%rd9, %rd29, 1;
	setp.gt.u64 	%p3, %rd29, 1;
	mov.u64 	%rd29, %rd9;
	@%p3 bra 	$L__BB1_4;
$L__BB1_5:
	add.s64 	%rd31, %rd30, %rd31;
	add.s32 	%r9, %r9, %r3;
	cvt.s64.s32 	%rd26, %r9;
	setp.gt.u64 	%p4, %rd16, %rd26;
	@%p4 bra 	$L__BB1_2;
$L__BB1_6:
	cvta.to.global.u64 	%rd24, %rd15;
	atom.global.add.u64 	%rd25, [%rd24], %rd31;
	ret;

}
	// .globl	_Z22processRemainderKernelPKhS0_mmPy
.visible .entry _Z22processRemainderKernelPKhS0_mmPy(
	.param .u64 .ptr .align 1 _Z22processRemainderKernelPKhS0_mmPy_param_0,
	.param .u64 .ptr .align 1 _Z22processRemainderKernelPKhS0_mmPy_param_1,
	.param .u64 _Z22processRemainderKernelPKhS0_mmPy_param_2,
	.param .u64 _Z22processRemainderKernelPKhS0_mmPy_param_3,
	.param .u64 .ptr .align 1 _Z22processRemainderKernelPKhS0_mmPy_param_4
)
{
	.reg .pred 	%p<12>;
	.reg .b32 	%r<27>;
	.reg .b64 	%rd<203>;

	ld.param.u64 	%rd55, [_Z22processRemainderKernelPKhS0_mmPy_param_0];
	ld.param.u64 	%rd56, [_Z22processRemainderKernelPKhS0_mmPy_param_1];
	ld.param.u64 	%rd51, [_Z22processRemainderKernelPKhS0_mmPy_param_2];
	ld.param.u64 	%rd52, [_Z22processRemainderKernelPKhS0_mmPy_param_3];
	cvta.to.global.u64 	%rd1, %rd56;
	cvta.to.global.u64 	%rd2, %rd55;
	setp.eq.s64 	%p1, %rd52, 0;
	mov.b64 	%rd199, 0;
	@%p1 bra 	$L__BB2_13;
	and.b64  	%rd3, %rd52, 7;
	setp.lt.u64 	%p2, %rd52, 8;
	mov.b64 	%rd189, 0;
	mov.u64 	%rd198, %rd189;
	mov.u64 	%rd197, %rd189;
	@%p2 bra 	$L__BB2_4;
	and.b64  	%rd61, %rd52, -8;
	neg.s64 	%rd4, %rd61;
	mov.b64 	%rd179, 0;
	mov.b64 	%rd178, 56;
	mov.u64 	%rd177, %rd51;
	mov.u64 	%rd198, %rd179;
	mov.u64 	%rd197, %rd179;
$L__BB2_3:
	.pragma "nounroll";
	and.b64  	%rd189, %rd52, -8;
	add.s64 	%rd62, %rd2, %rd177;
	ld.global.u8 	%rd63, [%rd62];
	or.b64  	%rd64, %rd197, %rd63;
	add.s64 	%rd65, %rd1, %rd177;
	ld.global.u8 	%rd66, [%rd65];
	or.b64  	%rd67, %rd198, %rd66;
	and.b64  	%rd68, %rd179, 4294967288;
	add.s64 	%rd69, %rd51, %rd68;
	add.s64 	%rd70, %rd2, %rd69;
	ld.global.u8 	%rd71, [%rd70+1];
	cvt.u32.u64 	%r1, %rd178;
	add.s32 	%r2, %r1, -48;
	and.b32  	%r3, %r2, -56;
	shl.b64 	%rd72, %rd71, %r3;
	or.b64  	%rd73, %rd72, %rd64;
	add.s64 	%rd74, %rd1, %rd69;
	ld.global.u8 	%rd75, [%rd74+1];
	shl.b64 	%rd76, %rd75, %r3;
	or.b64  	%rd77, %rd76, %rd67;
	ld.global.u8 	%rd78, [%rd70+2];
	add.s32 	%r4, %r1, -40;
	and.b32  	%r5, %r4, -48;
	shl.b64 	%rd79, %rd78, %r5;
	or.b64  	%rd80, %rd79, %rd73;
	ld.global.u8 	%rd81, [%rd74+2];
	shl.b64 	%rd82, %rd81, %r5;
	or.b64  	%rd83, %rd82, %rd77;
	ld.global.u8 	%rd84, [%rd70+3];
	add.s32 	%r6, %r1, -32;
	and.b32  	%r7, %r6, -40;
	shl.b64 	%rd85, %rd84, %r7;
	or.b64  	%rd86, %rd85, %rd80;
	ld.global.u8 	%rd87, [%rd74+3];
	shl.b64 	%rd88, %rd87, %r7;
	or.b64  	%rd89, %rd88, %rd83;
	ld.global.u8 	%rd90, [%rd70+4];
	add.s32 	%r8, %r1, -24;
	and.b32  	%r9, %r8, -32;
	shl.b64 	%rd91, %rd90, %r9;
	or.b64  	%rd92, %rd91, %rd86;
	ld.global.u8 	%rd93, [%rd74+4];
	shl.b64 	%rd94, %rd93, %r9;
	or.b64  	%rd95, %rd94, %rd89;
	ld.global.u8 	%rd96, [%rd70+5];
	add.s32 	%r10, %r1, -16;
	and.b32  	%r11, %r10, -24;
	shl.b64 	%rd97, %rd96, %r11;
	or.b64  	%rd98, %rd97, %rd92;
	ld.global.u8 	%rd99, [%rd74+5];
	shl.b64 	%rd100, %rd99, %r11;
	or.b64  	%rd101, %rd100, %rd95;
	ld.global.u8 	%rd102, [%rd70+6];
	add.s32 	%r12, %r1, -8;
	and.b32  	%r13, %r12, -16;
	shl.b64 	%rd103, %rd102, %r13;
	or.b64  	%rd104, %rd103, %rd98;
	ld.global.u8 	%rd105, [%rd74+6];
	shl.b64 	%rd106, %rd105, %r13;
	or.b64  	%rd107, %rd106, %rd101;
	ld.global.u8 	%rd108, [%rd70+7];
	and.b32  	%r14, %r1, -8;
	shl.b64 	%rd109, %rd108, %r14;
	or.b64  	%rd197, %rd109, %rd104;
	ld.global.u8 	%rd110, [%rd74+7];
	shl.b64 	%rd111, %rd110, %r14;
	or.b64  	%rd198, %rd111, %rd107;
	add.s64 	%rd179, %rd179, 8;
	add.s64 	%rd178, %rd178, 64;
	add.s64 	%rd112, %rd4, %rd179;
	add.s64 	%rd177, %rd177, 8;
	setp.ne.s64 	%p3, %rd112, 0;
	@%p3 bra 	$L__BB2_3;
$L__BB2_4:
	setp.eq.s64 	%p4, %rd3, 0;
	@%p4 bra 	$L__BB2_12;
	and.b64  	%rd21, %rd52, 3;
	setp.lt.u64 	%p5, %rd3, 4;
	@%p5 bra 	$L__BB2_7;
	add.s64 	%rd114, %rd189, %rd51;
	add.s64 	%rd115, %rd2, %rd114;
	ld.global.u8 	%rd116, [%rd115];
	add.s64 	%rd117, %rd1, %rd114;
	ld.global.u8 	%rd118, [%rd117];
	and.b64  	%rd119, %rd189, 4294967295;
	add.s64 	%rd120, %rd51, %rd119;
	add.s64 	%rd121, %rd2, %rd120;
	ld.global.u8 	%rd122, [%rd121+1];
	cvt.u32.u64 	%r15, %rd189;
	shl.b32 	%r16, %r15, 3;
	add.s32 	%r17, %r16, 8;
	shl.b64 	%rd123, %rd122, %r17;
	or.b64  	%rd124, %rd116, %rd123;
	add.s64 	%rd125, %rd1, %rd120;
	ld.global.u8 	%rd126, [%rd125+1];
	shl.b64 	%rd127, %rd126, %r17;
	or.b64  	%rd128, %rd118, %rd127;
	ld.global.u8 	%rd129, [%rd121+2];
	add.s32 	%r18, %r16, 16;
	shl.b64 	%rd130, %rd129, %r18;
	or.b64  	%rd131, %rd124, %rd130;
	ld.global.u8 	%rd132, [%rd125+2];
	shl.b64 	%rd133, %rd132, %r18;
	or.b64  	%rd134, %rd128, %rd133;
	ld.global.u8 	%rd135, [%rd121+3];
	add.s32 	%r19, %r16, 24;
	shl.b64 	%rd136, %rd135, %r19;
	or.b64  	%rd137, %rd131, %rd136;
	or.b64  	%rd197, %rd137, %rd197;
	ld.global.u8 	%rd138, [%rd125+3];
	shl.b64 	%rd139, %rd138, %r19;
	or.b64  	%rd140, %rd134, %rd139;
	or.b64  	%rd198, %rd140, %rd198;
	add.s64 	%rd141, %rd189, 4;
	and.b64  	%rd189, %rd141, 4294967295;
$L__BB2_7:
	setp.eq.s64 	%p6, %rd21, 0;
	@%p6 bra 	$L__BB2_12;
	setp.eq.s64 	%p7, %rd21, 1;
	@%p7 bra 	$L__BB2_10;
	add.s64 	%rd143, %rd189, %rd51;
	add.s64 	%rd144, %rd2, %rd143;
	ld.global.u8 	%rd145, [%rd144];
	cvt.u32.u64 	%r20, %rd189;
	shl.b32 	%r21, %r20, 3;
	shl.b64 	%rd146, %rd145, %r21;
	add.s64 	%rd147, %rd1, %rd143;
	ld.global.u8 	%rd148, [%rd147];
	shl.b64 	%rd149, %rd148, %r21;
	and.b64  	%rd150, %rd189, 4294967295;
	add.s64 	%rd151, %rd51, %rd150;
	add.s64 	%rd152, %rd2, %rd151;
	ld.global.u8 	%rd153, [%rd152+1];
	add.s32 	%r22, %r21, 8;
	shl.b64 	%rd154, %rd153, %r22;
	or.b64  	%rd155, %rd146, %rd154;
	or.b64  	%rd197, %rd155, %rd197;
	add.s64 	%rd156, %rd1, %rd151;
	ld.global.u8 	%rd157, [%rd156+1];
	shl.b64 	%rd158, %rd157, %r22;
	or.b64  	%rd159, %rd149, %rd158;
	or.b64  	%rd198, %rd159, %rd198;
	add.s64 	%rd160, %rd189, 2;
	and.b64  	%rd189, %rd160, 4294967295;
$L__BB2_10:
	and.b64  	%rd161, %rd52, 1;
	setp.eq.b64 	%p8, %rd161, 1;
	not.pred 	%p9, %p8;
	@%p9 bra 	$L__BB2_12;
	add.s64 	%rd162, %rd189, %rd51;
	add.s64 	%rd163, %rd2, %rd162;
	ld.global.u8 	%rd164, [%rd163];
	cvt.u32.u64 	%r23, %rd189;
	shl.b32 	%r24, %r23, 3;
	shl.b64 	%rd165, %rd164, %r24;
	or.b64  	%rd197, %rd165, %rd197;
	add.s64 	%rd166, %rd1, %rd162;
	ld.global.u8 	%rd167, [%rd166];
	shl.b64 	%rd168, %rd167, %r24;
	or.b64  	%rd198, %rd168, %rd198;
$L__BB2_12:
	xor.b64  	%rd199, %rd198, %rd197;
$L__BB2_13:
	cvt.u32.u64 	%r25, %rd52;
	shl.b32 	%r26, %r25, 3;
	mov.b64 	%rd170, -1;
	shl.b64 	%rd171, %rd170, %r26;
	or.b64  	%rd44, %rd199, %rd171;
	setp.eq.s64 	%p10, %rd44, -1;
	mov.b64 	%rd202, 0;
	@%p10 bra 	$L__BB2_16;
	not.b64 	%rd201, %rd44;
	mov.b64 	%rd202, 0;
$L__BB2_15:
	and.b64  	%rd173, %rd201, 1;
	add.s64 	%rd202, %rd202, %rd173;
	shr.u64 	%rd49, %rd201, 1;
	setp.gt.u64 	%p11, %rd201, 1;
	mov.u64 	%rd201, %rd49;
	@%p11 bra 	$L__BB2_15;
$L__BB2_16:
	ld.param.u64 	%rd176, [_Z22processRemainderKernelPKhS0_mmPy_param_4];
	cvta.to.global.u64 	%rd174, %rd176;
	atom.global.add.u64 	%rd175, [%rd174], %rd202;
	ret;

}


// ===== COMPILED SASS (sm_100) =====

	.target	sm_100

	.elftype	@"ET_EXEC"


//--------------------- .note.nv.tkinfo           --------------------------
	.section	.note.nv.tkinfo,"",@"SHT_NOTE"
	.sectionflags	@"SHF_NOTE_NV_TKINFO"
	.tkinfo
        /*0018*/ 	.word	0x00000002
        /*0030*/ 	.string	""
        /*0030*/ 	.string	"ptxas"
        /*0030*/ 	.string	"Cuda compilation tools, release 13.0, V13.0.88"
        /*0030*/ 	.string	"Build cuda_13.0.r13.0/compiler.36424714_0"
        /*0030*/ 	.string	"-arch sm_100 -m 64 "



//--------------------- .note.nv.cuinfo           --------------------------
	.section	.note.nv.cuinfo,"",@"SHT_NOTE"
	.sectionflags	@"SHF_NOTE_NV_CUINFO"
        /*0018*/ 	.short	0x0002
        /*001a*/ 	.short	0x0064
        /*001c*/ 	.short	0x0082
	.zero		2


//--------------------- .nv.info                  --------------------------
	.section	.nv.info,"",@"SHT_CUDA_INFO"
	.align	4


	//----- nvinfo : EIATTR_REGCOUNT
	.align		4
        /*0000*/ 	.byte	0x04, 0x2f
        /*0002*/ 	.short	(.L_1 - .L_0)
	.align		4
.L_0:
        /*0004*/ 	.word	index@(_Z9xorKernelPKmS0_Pmm)
        /*0008*/ 	.word	0x0000000c


	//----- nvinfo : EIATTR_FRAME_SIZE
	.align		4
.L_1:
        /*000c*/ 	.byte	0x04, 0x11
        /*000e*/ 	.short	(.L_3 - .L_2)
	.align		4
.L_2:
        /*0010*/ 	.word	index@(_Z9xorKernelPKmS0_Pmm)
        /*0014*/ 	.word	0x00000000


	//----- nvinfo : EIATTR_REGCOUNT
	.align		4
.L_3:
        /*0018*/ 	.byte	0x04, 0x2f
        /*001a*/ 	.short	(.L_5 - .L_4)
	.align		4
.L_4:
        /*001c*/ 	.word	index@(_Z15countBitsKernelPKmPym)
        /*0020*/ 	.word	0x0000000d


	//----- nvinfo : EIATTR_FRAME_SIZE
	.align		4
.L_5:
        /*0024*/ 	.byte	0x04, 0x11
        /*0026*/ 	.short	(.L_7 - .L_6)
	.align		4
.L_6:
        /*0028*/ 	.word	index@(_Z15countBitsKernelPKmPym)
        /*002c*/ 	.word	0x00000000


	//----- nvinfo : EIATTR_REGCOUNT
	.align		4
.L_7:
        /*0030*/ 	.byte	0x04, 0x2f
        /*0032*/ 	.short	(.L_9 - .L_8)
	.align		4
.L_8:
        /*0034*/ 	.word	index@(_Z22processRemainderKernelPKhS0_mmPy)
        /*0038*/ 	.word	0x0000001f


	//----- nvinfo : EIATTR_FRAME_SIZE
	.align		4
.L_9:
        /*003c*/ 	.byte	0x04, 0x11
        /*003e*/ 	.short	(.L_11 - .L_10)
	.align		4
.L_10:
        /*0040*/ 	.word	index@(_Z22processRemainderKernelPKhS0_mmPy)
        /*0044*/ 	.word	0x00000000


	//----- nvinfo : EIATTR_MIN_STACK_SIZE
	.align		4
.L_11:
        /*0048*/ 	.byte	0x04, 0x12
        /*004a*/ 	.short	(.L_13 - .L_12)
	.align		4
.L_12:
        /*004c*/ 	.word	index@(_Z22processRemainderKernelPKhS0_mmPy)
        /*0050*/ 	.word	0x00000000


	//----- nvinfo : EIATTR_MIN_STACK_SIZE
	.align		4
.L_13:
        /*0054*/ 	.byte	0x04, 0x12
        /*0056*/ 	.short	(.L_15 - .L_14)
	.align		4
.L_14:
        /*0058*/ 	.word	index@(_Z15countBitsKernelPKmPym)
        /*005c*/ 	.word	0x00000000


	//----- nvinfo : EIATTR_MIN_STACK_SIZE
	.align		4
.L_15:
        /*0060*/ 	.byte	0x04, 0x12
        /*0062*/ 	.short	(.L_17 - .L_16)
	.align		4
.L_16:
        /*0064*/ 	.word	index@(_Z9xorKernelPKmS0_Pmm)
        /*0068*/ 	.word	0x00000000
.L_17:


//--------------------- .nv.compat                --------------------------
	.section	.nv.compat,"",@"SHT_CUDA_COMPAT_INFO"
	.align	4
        /*0000*/ 	.byte	0x02, 0x09, 0x00, 0x00, 0x02, 0x02, 0x01, 0x00, 0x02, 0x05, 0x05, 0x00, 0x03, 0x07, 0x01, 0x01
        /*0010*/ 	.byte	0x02, 0x03, 0x00, 0x00, 0x02, 0x06, 0x01, 0x00, 0x04, 0x0b, 0x08, 0x00, 0x09, 0x00, 0x00, 0x00
        /*0020*/ 	.byte	0x00, 0x00, 0x00, 0x00


//--------------------- .nv.info._Z22processRemainderKernelPKhS0_mmPy --------------------------
	.section	.nv.info._Z22processRemainderKernelPKhS0_mmPy,"",@"SHT_CUDA_INFO"
	.sectionflags	@""
	.align	4


	//----- nvinfo : EIATTR_CUDA_API_VERSION
	.align		4
        /*0000*/ 	.byte	0x04, 0x37
        /*0002*/ 	.short	(.L_19 - .L_18)
.L_18:
        /*0004*/ 	.word	0x00000082


	//----- nvinfo : EIATTR_KPARAM_INFO
	.align		4
.L_19:
        /*0008*/ 	.byte	0x04, 0x17
        /*000a*/ 	.short	(.L_21 - .L_20)
.L_20:
        /*000c*/ 	.word	0x00000000
        /*0010*/ 	.short	0x0004
        /*0012*/ 	.short	0x0020
        /*0014*/ 	.byte	0x00, 0xf5, 0x21, 0x00


	//----- nvinfo : EIATTR_KPARAM_INFO
	.align		4
.L_21:
        /*0018*/ 	.byte	0x04, 0x17
        /*001a*/ 	.short	(.L_23 - .L_22)
.L_22:
        /*001c*/ 	.word	0x00000000
        /*0020*/ 	.short	0x0003
        /*0022*/ 	.short	0x0018
        /*0024*/ 	.byte	0x00, 0xf0, 0x21, 0x00


	//----- nvinfo : EIATTR_KPARAM_INFO
	.align		4
.L_23:
        /*0028*/ 	.byte	0x04, 0x17
        /*002a*/ 	.short	(.L_25 - .L_24)
.L_24:
        /*002c*/ 	.word	0x00000000
        /*0030*/ 	.short	0x0002
        /*0032*/ 	.short	0x0010
        /*0034*/ 	.byte	0x00, 0xf0, 0x21, 0x00


	//----- nvinfo : EIATTR_KPARAM_INFO
	.align		4
.L_25:
        /*0038*/ 	.byte	0x04, 0x17
        /*003a*/ 	.short	(.L_27 - .L_26)
.L_26:
        /*003c*/ 	.word	0x00000000
        /*0040*/ 	.short	0x0001
        /*0042*/ 	.short	0x0008
        /*0044*/ 	.byte	0x00, 0xf5, 0x21, 0x00


	//----- nvinfo : EIATTR_KPARAM_INFO
	.align		4
.L_27:
        /*0048*/ 	.byte	0x04, 0x17
        /*004a*/ 	.short	(.L_29 - .L_28)
.L_28:
        /*004c*/ 	.word	0x00000000
        /*0050*/ 	.short	0x0000
        /*0052*/ 	.short	0x0000
        /*0054*/ 	.byte	0x00, 0xf5, 0x21, 0x00


	//----- nvinfo : EIATTR_SPARSE_MMA_MASK
	.align		4
.L_29:
        /*0058*/ 	.byte	0x03, 0x50
        /*005a*/ 	.short	0x0000


	//----- nvinfo : EIATTR_MAXREG_COUNT
	.align		4
        /*005c*/ 	.byte	0x03, 0x1b
        /*005e*/ 	.short	0x00ff


	//----- nvinfo : EIATTR_MERCURY_ISA_VERSION
	.align		4
        /*0060*/ 	.byte	0x03, 0x5f
        /*0062*/ 	.short	0x0101


	//----- nvinfo : EIATTR_INT_WARP_WIDE_INSTR_OFFSETS
	.align		4
        /*0064*/ 	.byte	0x04, 0x31
        /*0066*/ 	.short	(.L_31 - .L_30)


	//   ....[0]....
.L_30:
        /*0068*/ 	.word	0x00001120


	//----- nvinfo : EIATTR_VRC_CTA_INIT_COUNT
	.align		4
.L_31:
        /*006c*/ 	.byte	0x02, 0x4a
	.zero		1
	.zero		1


	//----- nvinfo : EIATTR_EXIT_INSTR_OFFSETS
	.align		4
        /*0070*/ 	.byte	0x04, 0x1c
        /*0072*/ 	.short	(.L_33 - .L_32)


	//   ....[0]....
.L_32:
        /*0074*/ 	.word	0x000011a0


	//----- nvinfo : EIATTR_CBANK_PARAM_SIZE
	.align		4
.L_33:
        /*0078*/ 	.byte	0x03, 0x19
        /*007a*/ 	.short	0x0028


	//----- nvinfo : EIATTR_PARAM_CBANK
	.align		4
        /*007c*/ 	.byte	0x04, 0x0a
        /*007e*/ 	.short	(.L_35 - .L_34)
	.align		4
.L_34:
        /*0080*/ 	.word	index@(.nv.constant0._Z22processRemainderKernelPKhS0_mmPy)
        /*0084*/ 	.short	0x0380
        /*0086*/ 	.short	0x0028


	//----- nvinfo : EIATTR_SW_WAR
	.align		4
.L_35:
        /*0088*/ 	.byte	0x04, 0x36
        /*008a*/ 	.short	(.L_37 - .L_36)
.L_36:
        /*008c*/ 	.word	0x00000008
.L_37:


//--------------------- .nv.info._Z15countBitsKernelPKmPym --------------------------
	.section	.nv.info._Z15countBitsKernelPKmPym,"",@"SHT_CUDA_INFO"
	.sectionflags	@""
	.align	4


	//----- nvinfo : EIATTR_CUDA_API_VERSION
	.align		4
        /*0000*/ 	.byte	0x04, 0x37
        /*0002*/ 	.short	(.L_39 - .L_38)
.L_38:
        /*0004*/ 	.word	0x00000082


	//----- nvinfo : EIATTR_KPARAM_INFO
	.align		4
.L_39:
        /*0008*/ 	.byte	0x04, 0x17
        /*000a*/ 	.short	(.L_41 - .L_40)
.L_40:
        /*000c*/ 	.word	0x00000000
        /*0010*/ 	.short	0x0002
        /*0012*/ 	.short	0x0010
        /*0014*/ 	.byte	0x00, 0xf0, 0x21, 0x00


	//----- nvinfo : EIATTR_KPARAM_INFO
	.align		4
.L_41:
        /*0018*/ 	.byte	0x04, 0x17
        /*001a*/ 	.short	(.L_43 - .L_42)
.L_42:
        /*001c*/ 	.word	0x00000000
        /*0020*/ 	.short	0x0001
        /*0022*/ 	.short	0x0008
        /*0024*/ 	.byte	0x00, 0xf5, 0x21, 0x00


	//----- nvinfo : EIATTR_KPARAM_INFO
	.align		4
.L_43:
        /*0028*/ 	.byte	0x04, 0x17
        /*002a*/ 	.short	(.L_45 - .L_44)
.L_44:
        /*002c*/ 	.word	0x00000000
        /*0030*/ 	.short	0x0000
        /*0032*/ 	.short	0x0000
        /*0034*/ 	.byte	0x00, 0xf5, 0x21, 0x00


	//----- nvinfo : EIATTR_SPARSE_MMA_MASK
	.align		4
.L_45:
        /*0038*/ 	.byte	0x03, 0x50
        /*003a*/ 	.short	0x0000


	//----- nvinfo : EIATTR_MAXREG_COUNT
	.align		4
        /*003c*/ 	.byte	0x03, 0x1b
        /*003e*/ 	.short	0x00ff


	//----- nvinfo : EIATTR_MERCURY_ISA_VERSION
	.align		4
        /*0040*/ 	.byte	0x03, 0x5f
        /*0042*/ 	.short	0x0101


	//----- nvinfo : EIATTR_VRC_CTA_INIT_COUNT
	.align		4
        /*0044*/ 	.byte	0x02, 0x4a
	.zero		1
	.zero		1


	//----- nvinfo : EIATTR_EXIT_INSTR_OFFSETS
	.align		4
        /*0048*/ 	.byte	0x04, 0x1c
        /*004a*/ 	.short	(.L_47 - .L_46)


	//   ....[0]....
.L_46:
        /*004c*/ 	.word	0x00000370


	//----- nvinfo : EIATTR_CRS_STACK_SIZE
	.align		4
.L_47:
        /*0050*/ 	.byte	0x04, 0x1e
        /*0052*/ 	.short	(.L_49 - .L_48)
.L_48:
        /*0054*/ 	.word	0x00000000


	//----- nvinfo : EIATTR_CBANK_PARAM_SIZE
	.align		4
.L_49:
        /*0058*/ 	.byte	0x03, 0x19
        /*005a*/ 	.short	0x0018


	//----- nvinfo : EIATTR_PARAM_CBANK
	.align		4
        /*005c*/ 	.byte	0x04, 0x0a
        /*005e*/ 	.short	(.L_51 - .L_50)
	.align		4
.L_50:
        /*0060*/ 	.word	index@(.nv.constant0._Z15countBitsKernelPKmPym)
        /*0064*/ 	.short	0x0380
        /*0066*/ 	.short	0x0018


	//----- nvinfo : EIATTR_SW_WAR
	.align		4
.L_51:
        /*0068*/ 	.byte	0x04, 0x36
        /*006a*/ 	.short	(.L_53 - .L_52)
.L_52:
        /*006c*/ 	.word	0x00000008
.L_53:


//--------------------- .nv.info._Z9xorKernelPKmS0_Pmm --------------------------
	.section	.nv.info._Z9xorKernelPKmS0_Pmm,"",@"SHT_CUDA_INFO"
	.sectionflags	@""
	.align	4


	//----- nvinfo : EIATTR_CUDA_API_VERSION
	.align		4
        /*0000*/ 	.byte	0x04, 0x37
        /*0002*/ 	.short	(.L_55 - .L_54)
.L_54:
        /*0004*/ 	.word	0x00000082


	//----- nvinfo : EIATTR_KPARAM_INFO
	.align		4
.L_55:
        /*0008*/ 	.byte	0x04, 0x17
        /*000a*/ 	.short	(.L_57 - .L_56)
.L_56:
        /*000c*/ 	.word	0x00000000
        /*0010*/ 	.short	0x0003
        /*0012*/ 	.short	0x0018
        /*0014*/ 	.byte	0x00, 0xf0, 0x21, 0x00


	//----- nvinfo : EIATTR_KPARAM_INFO
	.align		4
.L_57:
        /*0018*/ 	.byte	0x04, 0x17
        /*001a*/ 	.short	(.L_59 - .L_58)
.L_58:
        /*001c*/ 	.word	0x00000000
        /*0020*/ 	.short	0x0002
        /*0022*/ 	.short	0x0010
        /*0024*/ 	.byte	0x00, 0xf5, 0x21, 0x00


	//----- nvinfo : EIATTR_KPARAM_INFO
	.align		4
.L_59:
        /*0028*/ 	.byte	0x04, 0x17
        /*002a*/ 	.short	(.L_61 - .L_60)
.L_60:
        /*002c*/ 	.word	0x00000000
        /*0030*/ 	.short	0x0001
        /*0032*/ 	.short	0x0008
        /*0034*/ 	.byte	0x00, 0xf5, 0x21, 0x00


	//----- nvinfo : EIATTR_KPARAM_INFO
	.align		4
.L_61:
        /*0038*/ 	.byte	0x04, 0x17
        /*003a*/ 	.short	(.L_63 - .L_62)
.L_62:
        /*003c*/ 	.word	0x00000000
        /*0040*/ 	.short	0x0000
        /*0042*/ 	.short	0x0000
        /*0044*/ 	.byte	0x00, 0xf5, 0x21, 0x00


	//----- nvinfo : EIATTR_SPARSE_MMA_MASK
	.align		4
.L_63:
        /*0048*/ 	.byte	0x03, 0x50
        /*004a*/ 	.short	0x0000


	//----- nvinfo : EIATTR_MAXREG_COUNT
	.align		4
        /*004c*/ 	.byte	0x03, 0x1b
        /*004e*/ 	.short	0x00ff


	//----- nvinfo : EIATTR_MERCURY_ISA_VERSION
	.align		4
        /*0050*/ 	.byte	0x03, 0x5f
        /*0052*/ 	.short	0x0101


	//----- nvinfo : EIATTR_VRC_CTA_INIT_COUNT
	.align		4
        /*0054*/ 	.byte	0x02, 0x4a
	.zero		1
	.zero		1


	//----- nvinfo : EIATTR_EXIT_INSTR_OFFSETS
	.align		4
        /*0058*/ 	.byte	0x04, 0x1c
        /*005a*/ 	.short	(.L_65 - .L_64)


	//   ....[0]....
.L_64:
        /*005c*/ 	.word	0x00000090


	//   ....[1]....
        /*0060*/ 	.word	0x000001c0


	//----- nvinfo : EIATTR_CBANK_PARAM_SIZE
	.align		4
.L_65:
        /*0064*/ 	.byte	0x03, 0x19
        /*0066*/ 	.short	0x0020


	//----- nvinfo : EIATTR_PARAM_CBANK
	.align		4
        /*0068*/ 	.byte	0x04, 0x0a
        /*006a*/ 	.short	(.L_67 - .L_66)
	.align		4
.L_66:
        /*006c*/ 	.word	index@(.nv.constant0._Z9xorKernelPKmS0_Pmm)
        /*0070*/ 	.short	0x0380
        /*0072*/ 	.short	0x0020


	//----- nvinfo : EIATTR_SW_WAR
	.align		4
.L_67:
        /*0074*/ 	.byte	0x04, 0x36
        /*0076*/ 	.short	(.L_69 - .L_68)
.L_68:
        /*0078*/ 	.word	0x00000008
.L_69:


//--------------------- .nv.callgraph             --------------------------
	.section	.nv.callgraph,"",@"SHT_CUDA_CALLGRAPH"
	.align	4
	.sectionentsize	8
	.align		4
        /*0000*/ 	.word	0x00000000
	.align		4
        /*0004*/ 	.word	0xffffffff
	.align		4
        /*0008*/ 	.word	0x00000000
	.align		4
        /*000c*/ 	.word	0xfffffffe
	.align		4
        /*0010*/ 	.word	0x00000000
	.align		4
        /*0014*/ 	.word	0xfffffffd
	.align		4
        /*0018*/ 	.word	0x00000000
	.align		4
        /*001c*/ 	.word	0xfffffffc


//--------------------- .text._Z22processRemainderKernelPKhS0_mmPy --------------------------
	.section	.text._Z22processRemainderKernelPKhS0_mmPy,"ax",@progbits
	.align	128
        .global         _Z22processRemainderKernelPKhS0_mmPy
        .type           _Z22processRemainderKernelPKhS0_mmPy,@function
        .size           _Z22processRemainderKernelPKhS0_mmPy,(.L_x_17 - _Z22processRemainderKernelPKhS0_mmPy)
        .other          _Z22processRemainderKernelPKhS0_mmPy,@"STO_CUDA_ENTRY STV_DEFAULT"
_Z22processRemainderKernelPKhS0_mmPy:
.text._Z22processRemainderKernelPKhS0_mmPy:
[----:B------:R-:W-:Y:S01]  /*0000*/  LDC R1, c[0x0][0x37c] ;  /* 0x0000df00ff017b82 */ /* 0x000fe20000000800 */
[----:B------:R-:W0:Y:S01]  /*0010*/  LDCU.64 UR8, c[0x0][0x398] ;  /* 0x00007300ff0877ac */ /* 0x000e220008000a00 */
[----:B------:R-:W-:Y:S02]  /*0020*/  IMAD.MOV.U32 R6, RZ, RZ, RZ ;  /* 0x000000ffff067224 */ /* 0x000fe400078e00ff */
[----:B------:R-:W-:Y:S01]  /*0030*/  IMAD.MOV.U32 R0, RZ, RZ, RZ ;  /* 0x000000ffff007224 */ /* 0x000fe200078e00ff */
[----:B------:R-:W1:Y:S01]  /*0040*/  LDCU.64 UR10, c[0x0][0x358] ;  /* 0x00006b00ff0a77ac */ /* 0x000e620008000a00 */
[----:B0-----:R-:W-:-:S04]  /*0050*/  UISETP.NE.U32.AND UP0, UPT, UR8, URZ, UPT ;  /* 0x000000ff0800728c */ /* 0x001fc8000bf05070 */
[----:B------:R-:W-:-:S09]  /*0060*/  UISETP.NE.AND.EX UP0, UPT, UR9, URZ, UPT, UP0 ;  /* 0x000000ff0900728c */ /* 0x000fd2000bf05300 */
[----:B-1----:R-:W-:Y:S05]  /*0070*/  BRA.U !UP0, `(.L_x_0) ;  /* 0x0000000d08c87547 */ /* 0x002fea000b800000 */
[----:B------:R-:W-:Y:S01]  /*0080*/  UISETP.GE.U32.AND UP0, UPT, UR8, 0x8, UPT ;  /* 0x000000080800788c */ /* 0x000fe2000bf06070 */
[----:B------:R-:W-:Y:S01]  /*0090*/  IMAD.MOV.U32 R3, RZ, RZ, RZ ;  /* 0x000000ffff037224 */ /* 0x000fe200078e00ff */
[----:B------:R-:W-:Y:S01]  /*00a0*/  CS2R R6, SRZ ;  /* 0x0000000000067805 */ /* 0x000fe2000001ff00 */
[----:B------:R-:W-:Y:S01]  /*00b0*/  IMAD.MOV.U32 R0, RZ, RZ, RZ ;  /* 0x000000ffff007224 */ /* 0x000fe200078e00ff */
[----:B------:R-:W-:Y:S01]  /*00c0*/  UISETP.GE.U32.AND.EX UP0, UPT, UR9, URZ, UPT, UP0 ;  /* 0x000000ff0900728c */ /* 0x000fe2000bf06100 */
[----:B------:R-:W-:Y:S01]  /*00d0*/  IMAD.MOV.U32 R9, RZ, RZ, RZ ;  /* 0x000000ffff097224 */ /* 0x000fe200078e00ff */
[----:B------:R-:W-:Y:S01]  /*00e0*/  ULOP3.LUT UR23, UR8, 0x7, URZ, 0xc0, !UPT ;  /* 0x0000000708177892 */ /* 0x000fe2000f8ec0ff */
[----:B------:R-:W-:-:S06]  /*00f0*/  UMOV UR4, URZ ;  /* 0x000000ff00047c82 */ /* 0x000fcc0008000000 */
[----:B------:R-:W-:Y:S05]  /*0100*/  BRA.U !UP0, `(.L_x_1) ;  /* 0x0000000508cc7547 */ /* 0x000fea000b800000 */
[----:B------:R-:W-:Y:S01]  /*0110*/  IMAD.MOV.U32 R25, RZ, RZ, 0x38 ;  /* 0x00000038ff197424 */ /* 0x000fe200078e00ff */
[----:B------:R-:W-:Y:S01]  /*0120*/  CS2R R6, SRZ ;  /* 0x0000000000067805 */ /* 0x000fe2000001ff00 */
[----:B------:R-:W-:Y:S01]  /*0130*/  IMAD.MOV.U32 R0, RZ, RZ, RZ ;  /* 0x000000ffff007224 */ /* 0x000fe200078e00ff */
[----:B------:R-:W0:Y:S01]  /*0140*/  LDCU.64 UR20, c[0x0][0x390] ;  /* 0x00007200ff1477ac */ /* 0x000e220008000a00 */
[----:B------:R-:W-:Y:S01]  /*0150*/  IMAD.MOV.U32 R9, RZ, RZ, RZ ;  /* 0x000000ffff097224 */ /* 0x000fe200078e00ff */
[----:B------:R-:W1:Y:S01]  /*0160*/  LDCU.64 UR26, c[0x0][0x390] ;  /* 0x00007200ff1a77ac */ /* 0x000e620008000a00 */
[----:B------:R-:W2:Y:S01]  /*0170*/  LDCU.128 UR12, c[0x0][0x380] ;  /* 0x00007000ff0c77ac */ /* 0x000ea20008000c00 */
[----:B------:R-:W-:Y:S01]  /*0180*/  ULOP3.LUT UR22, UR8, 0xfffffff8, URZ, 0xc0, !UPT ;  /* 0xfffffff808167892 */ /* 0x000fe2000f8ec0ff */
[----:B------:R-:W-:Y:S01]  /*0190*/  UMOV UR4, URZ ;  /* 0x000000ff00047c82 */ /* 0x000fe20008000000 */
[----:B------:R-:W-:-:S10]  /*01a0*/  UMOV UR5, URZ ;  /* 0x000000ff00057c82 */ /* 0x000fd40008000000 */
.L_x_2:
[----:B------:R-:W-:Y:S02]  /*01b0*/  ULOP3.LUT UR6, UR4, 0xfffffff8, URZ, 0xc0, !UPT ;  /* 0xfffffff804067892 */ /* 0x000fe4000f8ec0ff */
[----:B0-2---:R-:W-:Y:S02]  /*01c0*/  UIADD3 UR18, UP1, UPT, UR20, UR12, URZ ;  /* 0x0000000c14127290 */ /* 0x005fe4000ff3e0ff */
[----:B-1----:R-:W-:Y:S02]  /*01d0*/  UIADD3 UR6, UP0, UPT, UR6, UR26, URZ ;  /* 0x0000001a06067290 */ /* 0x002fe4000ff1e0ff */
[----:B------:R-:W-:Y:S02]  /*01e0*/  UIADD3.X UR19, UPT, UPT, UR21, UR13, URZ, UP1, !UPT ;  /* 0x0000000d15137290 */ /* 0x000fe40008ffe4ff */
[----:B------:R-:W-:Y:S01]  /*01f0*/  UIADD3.X UR7, UPT, UPT, URZ, UR27, URZ, UP0, !UPT ;  /* 0x0000001bff077290 */ /* 0x000fe200087fe4ff */
[----:B------:R-:W-:Y:S01]  /*0200*/  IMAD.U32 R12, RZ, RZ, UR18 ;  /* 0x00000012ff0c7e24 */ /* 0x000fe2000f8e00ff */
[----:B------:R-:W-:-:S02]  /*0210*/  UIADD3 UR24, UP2, UPT, UR6, UR12, URZ ;  /* 0x0000000c06187290 */ /* 0x000fc4000ff5e0ff */
[----:B------:R-:W-:Y:S01]  /*0220*/  UIADD3 UR6, UP1, UPT, UR6, UR14, URZ ;  /* 0x0000000e06067290 */ /* 0x000fe2000ff3e0ff */
[----:B------:R-:W-:Y:S01]  /*0230*/  IMAD.U32 R13, RZ, RZ, UR19 ;  /* 0x00000013ff0d7e24 */ /* 0x000fe2000f8e00ff */
[----:B------:R-:W-:Y:S02]  /*0240*/  UIADD3.X UR25, UPT, UPT, UR7, UR13, URZ, UP2, !UPT ;  /* 0x0000000d07197290 */ /* 0x000fe400097fe4ff */
[----:B------:R-:W-:Y:S01]  /*0250*/  IMAD.U32 R4, RZ, RZ, UR24 ;  /* 0x00000018ff047e24 */ /* 0x000fe2000f8e00ff */
[----:B------:R-:W-:Y:S01]  /*0260*/  UIADD3.X UR7, UPT, UPT, UR7, UR15, URZ, UP1, !UPT ;  /* 0x0000000f07077290 */ /* 0x000fe20008ffe4ff */
[----:B------:R-:W-:Y:S01]  /*0270*/  IMAD.U32 R2, RZ, RZ, UR6 ;  /* 0x00000006ff027e24 */ /* 0x000fe2000f8e00ff */
[----:B------:R-:W-:Y:S01]  /*0280*/  UIADD3 UR16, UP0, UPT, UR20, UR14, URZ ;  /* 0x0000000e14107290 */ /* 0x000fe2000ff1e0ff */
[----:B------:R-:W-:Y:S01]  /*0290*/  IMAD.U32 R5, RZ, RZ, UR25 ;  /* 0x00000019ff057e24 */ /* 0x000fe2000f8e00ff */
[----:B------:R-:W2:Y:S02]  /*02a0*/  LDG.E.U8 R24, desc[UR10][R12.64] ;  /* 0x0000000a0c187981 */ /* 0x000ea4000c1e1100 */
[----:B------:R-:W-:Y:S01]  /*02b0*/  IMAD.U32 R3, RZ, RZ, UR7 ;  /* 0x00000007ff037e24 */ /* 0x000fe2000f8e00ff */
[----:B------:R-:W-:Y:S01]  /*02c0*/  UIADD3.X UR17, UPT, UPT, UR21, UR15, URZ, UP0, !UPT ;  /* 0x0000000f15117290 */ /* 0x000fe200087fe4ff */
[----:B------:R-:W3:Y:S04]  /*02d0*/  LDG.E.U8 R21, desc[UR10][R4.64+0x1] ;  /* 0x0000010a04157981 */ /* 0x000ee8000c1e1100 */
[----:B------:R-:W4:Y:S01]  /*02e0*/  LDG.E.U8 R22, desc[UR10][R2.64+0x1] ;  /* 0x0000010a02167981 */ /* 0x000f22000c1e1100 */
[----:B------:R-:W-:-:S03]  /*02f0*/  IMAD.U32 R26, RZ, RZ, UR16 ;  /* 0x00000010ff1a7e24 */ /* 0x000fc6000f8e00ff */
[----:B------:R-:W5:Y:S01]  /*0300*/  LDG.E.U8 R19, desc[UR10][R4.64+0x2] ;  /* 0x0000020a04137981 */ /* 0x000f62000c1e1100 */
[----:B------:R-:W-:-:S03]  /*0310*/  IMAD.U32 R27, RZ, RZ, UR17 ;  /* 0x00000011ff1b7e24 */ /* 0x000fc6000f8e00ff */
[----:B------:R-:W5:Y:S04]  /*0320*/  LDG.E.U8 R15, desc[UR10][R4.64+0x3] ;  /* 0x0000030a040f7981 */ /* 0x000f68000c1e1100 */
[----:B------:R0:W5:Y:S04]  /*0330*/  LDG.E.U8 R23, desc[UR10][R26.64] ;  /* 0x0000000a1a177981 */ /* 0x000168000c1e1100 */
[----:B------:R-:W5:Y:S04]  /*0340*/  LDG.E.U8 R20, desc[UR10][R2.64+0x2] ;  /* 0x0000020a02147981 */ /* 0x000f68000c1e1100 */
[----:B------:R-:W5:Y:S04]  /*0350*/  LDG.E.U8 R16, desc[UR10][R2.64+0x3] ;  /* 0x0000030a02107981 */ /* 0x000f68000c1e1100 */
[----:B------:R-:W5:Y:S04]  /*0360*/  LDG.E.U8 R11, desc[UR10][R4.64+0x4] ;  /* 0x0000040a040b7981 */ /* 0x000f68000c1e1100 */
[----:B------:R-:W5:Y:S04]  /*0370*/  LDG.E.U8 R14, desc[UR10][R2.64+0x4] ;  /* 0x0000040a020e7981 */ /* 0x000f68000c1e1100 */
[----:B------:R-:W5:Y:S04]  /*0380*/  LDG.E.U8 R13, desc[UR10][R4.64+0x5] ;  /* 0x0000050a040d7981 */ /* 0x000f68000c1e1100 */
[----:B------:R-:W5:Y:S04]  /*0390*/  LDG.E.U8 R12, desc[UR10][R2.64+0x5] ;  /* 0x0000050a020c7981 */ /* 0x000f68000c1e1100 */
[----:B------:R-:W5:Y:S04]  /*03a0*/  LDG.E.U8 R8, desc[UR10][R4.64+0x6] ;  /* 0x0000060a04087981 */ /* 0x000f68000c1e1100 */
[----:B------:R-:W5:Y:S04]  /*03b0*/  LDG.E.U8 R10, desc[UR10][R2.64+0x6] ;  /* 0x0000060a020a7981 */ /* 0x000f68000c1e1100 */
[----:B------:R1:W5:Y:S04]  /*03c0*/  LDG.E.U8 R17, desc[UR10][R4.64+0x7] ;  /* 0x0000070a04117981 */ /* 0x000368000c1e1100 */
[----:B------:R1:W5:Y:S01]  /*03d0*/  LDG.E.U8 R18, desc[UR10][R2.64+0x7] ;  /* 0x0000070a02127981 */ /* 0x000362000c1e1100 */
[----:B0-----:R-:W-:-:S05]  /*03e0*/  VIADD R26, R25, 0xffffffd0 ;  /* 0xffffffd0191a7836 */ /* 0x001fca0000000000 */
[----:B------:R-:W-:Y:S01]  /*03f0*/  LOP3.LUT R26, R26, 0xffffffc8, RZ, 0xc0, !PT ;  /* 0xffffffc81a1a7812 */ /* 0x000fe200078ec0ff */
[C---:B------:R-:W-:Y:S02]  /*0400*/  VIADD R27, R25.reuse, 0xffffffd8 ;  /* 0xffffffd8191b7836 */ /* 0x040fe40000000000 */
[----:B-1----:R-:W-:-:S05]  /*0410*/  VIADD R4, R25, 0xffffffe0 ;  /* 0xffffffe019047836 */ /* 0x002fca0000000000 */
[----:B------:R-:W-:Y:S01]  /*0420*/  LOP3.LUT R4, R4, 0xffffffd8, RZ, 0xc0, !PT ;  /* 0xffffffd804047812 */ /* 0x000fe200078ec0ff */
[----:B------:R-:W-:Y:S01]  /*0430*/  VIADD R3, R25, 0xffffffe8 ;  /* 0xffffffe819037836 */ /* 0x000fe20000000000 */
[----:B------:R-:W-:-:S04]  /*0440*/  UIADD3 UR4, UP0, UPT, UR4, 0x8, URZ ;  /* 0x0000000804047890 */ /* 0x000fc8000ff1e0ff */
[----:B------:R-:W-:Y:S01]  /*0450*/  LOP3.LUT R3, R3, 0xffffffe0, RZ, 0xc0, !PT ;  /* 0xffffffe003037812 */ /* 0x000fe200078ec0ff */
[----:B------:R-:W-:Y:S02]  /*0460*/  UIADD3.X UR5, UPT, UPT, URZ, UR5, URZ, UP0, !UPT ;  /* 0x00000005ff057290 */ /* 0x000fe400087fe4ff */
[----:B------:R-:W-:-:S04]  /*0470*/  UIADD3 UR6, UP0, UPT, UR4, -UR22, URZ ;  /* 0x8000001604067290 */ /* 0x000fc8000ff1e0ff */
[----:B------:R-:W-:Y:S02]  /*0480*/  UIADD3.X UR7, UPT, UPT, UR5, ~UR9, URZ, UP0, !UPT ;  /* 0x8000000905077290 */ /* 0x000fe400087fe4ff */
[----:B------:R-:W-:-:S04]  /*0490*/  UISETP.NE.U32.AND UP0, UPT, UR6, URZ, UPT ;  /* 0x000000ff0600728c */ /* 0x000fc8000bf05070 */
[----:B------:R-:W-:Y:S02]  /*04a0*/  UISETP.NE.AND.EX UP0, UPT, UR7, URZ, UPT, UP0 ;  /* 0x000000ff0700728c */ /* 0x000fe4000bf05300 */
[----:B------:R-:W-:-:S04]  /*04b0*/  UIADD3 UR20, UP1, UPT, UR20, 0x8, URZ ;  /* 0x0000000814147890 */ /* 0x000fc8000ff3e0ff */
[----:B------:R-:W-:Y:S01]  /*04c0*/  UIADD3.X UR21, UPT, UPT, URZ, UR21, URZ, UP1, !UPT ;  /* 0x00000015ff157290 */ /* 0x000fe20008ffe4ff */
[----:B---3--:R-:W-:-:S04]  /*04d0*/  SHF.L.U32 R28, R21, R26, RZ ;  /* 0x0000001a151c7219 */ /* 0x008fc800000006ff */
[----:B--2---:R-:W-:Y:S02]  /*04e0*/  LOP3.LUT R24, R28, R9, R24, 0xfe, !PT ;  /* 0x000000091c187212 */ /* 0x004fe400078efe18 */
[----:B------:R-:W-:Y:S02]  /*04f0*/  LOP3.LUT R9, R27, 0xffffffd0, RZ, 0xc0, !PT ;  /* 0xffffffd01b097812 */ /* 0x000fe400078ec0ff */
[-C--:B------:R-:W-:Y:S02]  /*0500*/  SHF.L.U64.HI R27, R21, R26.reuse, RZ ;  /* 0x0000001a151b7219 */ /* 0x080fe400000102ff */
[CC--:B----4-:R-:W-:Y:S02]  /*0510*/  SHF.L.U64.HI R21, R22.reuse, R26.reuse, RZ ;  /* 0x0000001a16157219 */ /* 0x0d0fe400000102ff */
[----:B------:R-:W-:Y:S02]  /*0520*/  SHF.L.U32 R26, R22, R26, RZ ;  /* 0x0000001a161a7219 */ /* 0x000fe400000006ff */
[----:B-----5:R-:W-:-:S02]  /*0530*/  SHF.L.U64.HI R22, R19, R9, RZ ;  /* 0x0000000913167219 */ /* 0x020fc400000102ff */
[----:B------:R-:W-:Y:S02]  /*0540*/  SHF.L.U32 R19, R19, R9, RZ ;  /* 0x0000000913137219 */ /* 0x000fe400000006ff */
[----:B------:R-:W-:-:S04]  /*0550*/  SHF.L.U32 R5, R15, R4, RZ ;  /* 0x000000040f057219 */ /* 0x000fc800000006ff */
[----:B------:R-:W-:Y:S01]  /*0560*/  LOP3.LUT R24, R5, R19, R24, 0xfe, !PT ;  /* 0x0000001305187212 */ /* 0x000fe200078efe18 */
[----:B------:R-:W-:Y:S01]  /*0570*/  VIADD R5, R25, 0xfffffff0 ;  /* 0xfffffff019057836 */ /* 0x000fe20000000000 */
[----:B------:R-:W-:Y:S02]  /*0580*/  LOP3.LUT R2, R26, R6, R23, 0xfe, !PT ;  /* 0x000000061a027212 */ /* 0x000fe400078efe17 */
[CC--:B------:R-:W-:Y:S02]  /*0590*/  SHF.L.U64.HI R6, R20.reuse, R9.reuse, RZ ;  /* 0x0000000914067219 */ /* 0x0c0fe400000102ff */
[-C--:B------:R-:W-:Y:S02]  /*05a0*/  SHF.L.U64.HI R19, R15, R4.reuse, RZ ;  /* 0x000000040f137219 */ /* 0x080fe400000102ff */
[----:B------:R-:W-:Y:S02]  /*05b0*/  SHF.L.U32 R9, R20, R9, RZ ;  /* 0x0000000914097219 */ /* 0x000fe400000006ff */
[----:B------:R-:W-:-:S02]  /*05c0*/  SHF.L.U32 R15, R16, R4, RZ ;  /* 0x00000004100f7219 */ /* 0x000fc400000006ff */
[----:B------:R-:W-:Y:S01]  /*05d0*/  SHF.L.U64.HI R16, R16, R4, RZ ;  /* 0x0000000410107219 */ /* 0x000fe200000102ff */
[----:B------:R-:W-:Y:S01]  /*05e0*/  VIADD R4, R25, 0xfffffff8 ;  /* 0xfffffff819047836 */ /* 0x000fe20000000000 */
[----:B------:R-:W-:Y:S02]  /*05f0*/  LOP3.LUT R5, R5, 0xffffffe8, RZ, 0xc0, !PT ;  /* 0xffffffe805057812 */ /* 0x000fe400078ec0ff */
[----:B------:R-:W-:Y:S02]  /*0600*/  LOP3.LUT R0, R6, R21, R0, 0xfe, !PT ;  /* 0x0000001506007212 */ /* 0x000fe400078efe00 */
[----:B------:R-:W-:Y:S02]  /*0610*/  SHF.L.U64.HI R6, R11, R3, RZ ;  /* 0x000000030b067219 */ /* 0x000fe400000102ff */
[----:B------:R-:W-:Y:S02]  /*0620*/  LOP3.LUT R2, R15, R9, R2, 0xfe, !PT ;  /* 0x000000090f027212 */ /* 0x000fe400078efe02 */
[----:B------:R-:W-:-:S02]  /*0630*/  LOP3.LUT R7, R22, R27, R7, 0xfe, !PT ;  /* 0x0000001b16077212 */ /* 0x000fc400078efe07 */
[CC--:B------:R-:W-:Y:S02]  /*0640*/  SHF.L.U64.HI R15, R14.reuse, R3.reuse, RZ ;  /* 0x000000030e0f7219 */ /* 0x0c0fe400000102ff */
[----:B------:R-:W-:Y:S02]  /*0650*/  SHF.L.U32 R11, R11, R3, RZ ;  /* 0x000000030b0b7219 */ /* 0x000fe400000006ff */
[----:B------:R-:W-:Y:S02]  /*0660*/  SHF.L.U32 R9, R13, R5, RZ ;  /* 0x000000050d097219 */ /* 0x000fe400000006ff */
[----:B------:R-:W-:Y:S02]  /*0670*/  SHF.L.U32 R14, R14, R3, RZ ;  /* 0x000000030e0e7219 */ /* 0x000fe400000006ff */
[----:B------:R-:W-:Y:S02]  /*0680*/  LOP3.LUT R3, R4, 0xfffffff0, RZ, 0xc0, !PT ;  /* 0xfffffff004037812 */ /* 0x000fe400078ec0ff */
[----:B------:R-:W-:-:S02]  /*0690*/  LOP3.LUT R7, R6, R19, R7, 0xfe, !PT ;  /* 0x0000001306077212 */ /* 0x000fc400078efe07 */
[----:B------:R-:W-:Y:S02]  /*06a0*/  LOP3.LUT R24, R9, R11, R24, 0xfe, !PT ;  /* 0x0000000b09187212 */ /* 0x000fe400078efe18 */
[----:B------:R-:W-:Y:S02]  /*06b0*/  LOP3.LUT R6, R15, R16, R0, 0xfe, !PT ;  /* 0x000000100f067212 */ /* 0x000fe400078efe00 */
[-C--:B------:R-:W-:Y:S02]  /*06c0*/  SHF.L.U32 R11, R12, R5.reuse, RZ ;  /* 0x000000050c0b7219 */ /* 0x080fe400000006ff */
[----:B------:R-:W-:Y:S02]  /*06d0*/  SHF.L.U64.HI R0, R13, R5, RZ ;  /* 0x000000050d007219 */ /* 0x000fe400000102ff */
[----:B------:R-:W-:Y:S02]  /*06e0*/  SHF.L.U64.HI R4, R8, R3, RZ ;  /* 0x0000000308047219 */ /* 0x000fe400000102ff */
[----:B------:R-:W-:-:S02]  /*06f0*/  LOP3.LUT R11, R11, R14, R2, 0xfe, !PT ;  /* 0x0000000e0b0b7212 */ /* 0x000fc400078efe02 */
[----:B------:R-:W-:Y:S02]  /*0700*/  SHF.L.U64.HI R13, R12, R5, RZ ;  /* 0x000000050c0d7219 */ /* 0x000fe400000102ff */
[----:B------:R-:W-:Y:S02]  /*0710*/  LOP3.LUT R4, R4, R0, R7, 0xfe, !PT ;  /* 0x0000000004047212 */ /* 0x000fe400078efe07 */
[-C--:B------:R-:W-:Y:S02]  /*0720*/  SHF.L.U64.HI R2, R10, R3.reuse, RZ ;  /* 0x000000030a027219 */ /* 0x080fe400000102ff */
[----:B------:R-:W-:Y:S02]  /*0730*/  LOP3.LUT R0, R25, 0xfffffff8, RZ, 0xc0, !PT ;  /* 0xfffffff819007812 */ /* 0x000fe400078ec0ff */
[-C--:B------:R-:W-:Y:S02]  /*0740*/  SHF.L.U32 R8, R8, R3.reuse, RZ ;  /* 0x0000000308087219 */ /* 0x080fe400000006ff */
[----:B------:R-:W-:-:S02]  /*0750*/  SHF.L.U32 R5, R10, R3, RZ ;  /* 0x000000030a057219 */ /* 0x000fc400000006ff */
[----:B------:R-:W-:Y:S02]  /*0760*/  LOP3.LUT R3, R2, R13, R6, 0xfe, !PT ;  /* 0x0000000d02037212 */ /* 0x000fe400078efe06 */
[CC--:B------:R-:W-:Y:S02]  /*0770*/  SHF.L.U32 R9, R17.reuse, R0.reuse, RZ ;  /* 0x0000000011097219 */ /* 0x0c0fe400000006ff */
[-C--:B------:R-:W-:Y:S02]  /*0780*/  SHF.L.U64.HI R7, R17, R0.reuse, RZ ;  /* 0x0000000011077219 */ /* 0x080fe400000102ff */
[CC--:B------:R-:W-:Y:S02]  /*0790*/  SHF.L.U32 R6, R18.reuse, R0.reuse, RZ ;  /* 0x0000000012067219 */ /* 0x0c0fe400000006ff */
[----:B------:R-:W-:Y:S01]  /*07a0*/  SHF.L.U64.HI R0, R18, R0, RZ ;  /* 0x0000000012007219 */ /* 0x000fe200000102ff */
[----:B------:R-:W-:Y:S01]  /*07b0*/  VIADD R25, R25, 0x40 ;  /* 0x0000004019197836 */ /* 0x000fe20000000000 */
[----:B------:R-:W-:-:S02]  /*07c0*/  LOP3.LUT R9, R9, R8, R24, 0xfe, !PT ;  /* 0x0000000809097212 */ /* 0x000fc400078efe18 */
[----:B------:R-:W-:Y:S02]  /*07d0*/  LOP3.LUT R7, R7, R4, RZ, 0xfc, !PT ;  /* 0x0000000407077212 */ /* 0x000fe400078efcff */
[----:B------:R-:W-:Y:S02]  /*07e0*/  LOP3.LUT R6, R6, R5, R11, 0xfe, !PT ;  /* 0x0000000506067212 */ /* 0x000fe400078efe0b */
[----:B------:R-:W-:Y:S01]  /*07f0*/  LOP3.LUT R0, R0, R3, RZ, 0xfc, !PT ;  /* 0x0000000300007212 */ /* 0x000fe200078efcff */
[----:B------:R-:W-:Y:S06]  /*0800*/  BRA.U UP0, `(.L_x_2) ;  /* 0xfffffff900687547 */ /* 0x000fec000b83ffff */
[----:B------:R-:W-:Y:S01]  /*0810*/  IMAD.U32 R3, RZ, RZ, UR22 ;  /* 0x00000016ff037e24 */ /* 0x000fe2000f8e00ff */
[----:B------:R-:W0:Y:S01]  /*0820*/  LDCU UR4, c[0x0][0x39c] ;  /* 0x00007380ff0477ac */ /* 0x000e220008000800 */
[----:B------:R-:W-:-:S05]  /*0830*/  NOP ;  /* 0x0000000000007918 */ /* 0x000fca0000000000 */
.L_x_1:
[----:B------:R-:W-:-:S04]  /*0840*/  UISETP.NE.U32.AND UP0, UPT, UR23, URZ, UPT ;  /* 0x000000ff1700728c */ /* 0x000fc8000bf05070 */
[----:B------:R-:W-:-:S09]  /*0850*/  UISETP.NE.AND.EX UP0, UPT, URZ, URZ, UPT, UP0 ;  /* 0x000000ffff00728c */ /* 0x000fd2000bf05300 */
[----:B------:R-:W-:Y:S05]  /*0860*/  BRA.U !UP0, `(.L_x_3) ;  /* 0x0000000508c47547 */ /* 0x000fea000b800000 */
[----:B------:R-:W-:Y:S02]  /*0870*/  UISETP.GE.U32.AND UP0, UPT, UR23, 0x4, UPT ;  /* 0x000000041700788c */ /* 0x000fe4000bf06070 */
[----:B------:R-:W-:Y:S02]  /*0880*/  ULOP3.LUT UR6, UR8, 0x3, URZ, 0xc0, !UPT ;  /* 0x0000000308067892 */ /* 0x000fe4000f8ec0ff */
[----:B------:R-:W-:Y:S02]  /*0890*/  UISETP.GE.U32.AND.EX UP0, UPT, URZ, URZ, UPT, UP0 ;  /* 0x000000ffff00728c */ /* 0x000fe4000bf06100 */
[----:B------:R-:W-:-:S04]  /*08a0*/  UISETP.NE.U32.AND UP1, UPT, UR6, URZ, UPT ;  /* 0x000000ff0600728c */ /* 0x000fc8000bf25070 */
[----:B------:R-:W-:-:S03]  /*08b0*/  UISETP.NE.AND.EX UP1, UPT, URZ, URZ, UPT, UP1 ;  /* 0x000000ffff00728c */ /* 0x000fc6000bf25310 */
[----:B------:R-:W-:Y:S08]  /*08c0*/  BRA.U !UP0, `(.L_x_4) ;  /* 0x0000000108bc7547 */ /* 0x000ff0000b800000 */
[----:B------:R-:W1:Y:S01]  /*08d0*/  LDC.64 R4, c[0x0][0x390] ;  /* 0x0000e400ff047b82 */ /* 0x000e620000000a00 */
[----:B------:R-:W2:Y:S01]  /*08e0*/  LDCU.128 UR12, c[0x0][0x380] ;  /* 0x00007000ff0c77ac */ /* 0x000ea20008000c00 */
[----:B-1----:R-:W-:-:S04]  /*08f0*/  IADD3 R4, P0, PT, R3, R4, RZ ;  /* 0x0000000403047210 */ /* 0x002fc80007f1e0ff */
[C---:B--2---:R-:W-:Y:S01]  /*0900*/  IADD3 R14, P1, PT, R4.reuse, UR12, RZ ;  /* 0x0000000c040e7c10 */ /* 0x044fe2000ff3e0ff */
[----:B------:R-:W-:Y:S01]  /*0910*/  IMAD.X R2, RZ, RZ, R5, P0 ;  /* 0x000000ffff027224 */ /* 0x000fe200000e0605 */
[----:B0-----:R-:W-:Y:S02]  /*0920*/  IADD3.X R10, PT, PT, R5, UR4, RZ, P0, !PT ;  /* 0x00000004050a7c10 */ /* 0x001fe400087fe4ff */
[----:B------:R-:W-:Y:S02]  /*0930*/  IADD3 R4, P0, PT, R4, UR14, RZ ;  /* 0x0000000e04047c10 */ /* 0x000fe4000ff1e0ff */
[----:B------:R-:W-:Y:S01]  /*0940*/  IADD3.X R15, PT, PT, R2, UR13, RZ, P1, !PT ;  /* 0x0000000d020f7c10 */ /* 0x000fe20008ffe4ff */
[----:B------:R-:W-:Y:S01]  /*0950*/  IMAD.MOV.U32 R18, RZ, RZ, R14 ;  /* 0x000000ffff127224 */ /* 0x000fe200078e000e */
[----:B------:R-:W-:Y:S02]  /*0960*/  IADD3.X R19, PT, PT, R10, UR13, RZ, P1, !PT ;  /* 0x0000000d0a137c10 */ /* 0x000fe40008ffe4ff */
[----:B------:R-:W-:Y:S01]  /*0970*/  IADD3.X R5, PT, PT, R2, UR15, RZ, P0, !PT ;  /* 0x0000000f02057c10 */ /* 0x000fe200087fe4ff */
[----:B------:R-:W2:Y:S01]  /*0980*/  LDG.E.U8 R17, desc[UR10][R14.64+0x1] ;  /* 0x0000010a0e117981 */ /* 0x000ea2000c1e1100 */
[----:B------:R-:W-:-:S03]  /*0990*/  IADD3.X R11, PT, PT, R10, UR15, RZ, P0, !PT ;  /* 0x0000000f0a0b7c10 */ /* 0x000fc600087fe4ff */
[----:B------:R-:W3:Y:S01]  /*09a0*/  LDG.E.U8 R16, desc[UR10][R14.64+0x2] ;  /* 0x0000020a0e107981 */ /* 0x000ee2000c1e1100 */
[----:B------:R-:W-:-:S03]  /*09b0*/  IMAD.MOV.U32 R10, RZ, RZ, R4 ;  /* 0x000000ffff0a7224 */ /* 0x000fc600078e0004 */
[----:B------:R-:W4:Y:S04]  /*09c0*/  LDG.E.U8 R18, desc[UR10][R18.64] ;  /* 0x0000000a12127981 */ /* 0x000f28000c1e1100 */
[----:B------:R-:W5:Y:S04]  /*09d0*/  LDG.E.U8 R21, desc[UR10][R4.64+0x1] ;  /* 0x0000010a04157981 */ /* 0x000f68000c1e1100 */
[----:B------:R-:W5:Y:S04]  /*09e0*/  LDG.E.U8 R12, desc[UR10][R4.64+0x2] ;  /* 0x0000020a040c7981 */ /* 0x000f68000c1e1100 */
[----:B------:R0:W5:Y:S04]  /*09f0*/  LDG.E.U8 R2, desc[UR10][R14.64+0x3] ;  /* 0x0000030a0e027981 */ /* 0x000168000c1e1100 */
[----:B------:R-:W5:Y:S04]  /*0a00*/  LDG.E.U8 R8, desc[UR10][R4.64+0x3] ;  /* 0x0000030a04087981 */ /* 0x000f68000c1e1100 */
[----:B------:R1:W5:Y:S01]  /*0a10*/  LDG.E.U8 R10, desc[UR10][R10.64] ;  /* 0x0000000a0a0a7981 */ /* 0x000362000c1e1100 */
[----:B------:R-:W-:-:S04]  /*0a20*/  IMAD.SHL.U32 R13, R3, 0x8, RZ ;  /* 0x00000008030d7824 */ /* 0x000fc800078e00ff */
[C---:B------:R-:W-:Y:S02]  /*0a30*/  VIADD R20, R13.reuse, 0x8 ;  /* 0x000000080d147836 */ /* 0x040fe40000000000 */
[C---:B0-----:R-:W-:Y:S02]  /*0a40*/  VIADD R15, R13.reuse, 0x10 ;  /* 0x000000100d0f7836 */ /* 0x041fe40000000000 */
[----:B------:R-:W-:Y:S02]  /*0a50*/  VIADD R13, R13, 0x18 ;  /* 0x000000180d0d7836 */ /* 0x000fe40000000000 */
[----:B------:R-:W-:Y:S01]  /*0a60*/  VIADD R3, R3, 0x4 ;  /* 0x0000000403037836 */ /* 0x000fe20000000000 */
[----:B------:R-:W-:Y:S01]  /*0a70*/  UMOV UR4, URZ ;  /* 0x000000ff00047c82 */ /* 0x000fe20008000000 */
[CC--:B--2---:R-:W-:Y:S02]  /*0a80*/  SHF.L.U64.HI R22, R17.reuse, R20.reuse, RZ ;  /* 0x0000001411167219 */ /* 0x0c4fe400000102ff */
[----:B------:R-:W-:-:S02]  /*0a90*/  SHF.L.U32 R14, R17, R20, RZ ;  /* 0x00000014110e7219 */ /* 0x000fc400000006ff */
[CC--:B---3--:R-:W-:Y:S02]  /*0aa0*/  SHF.L.U32 R17, R16.reuse, R15.reuse, RZ ;  /* 0x0000000f10117219 */ /* 0x0c8fe400000006ff */
[-C--:B------:R-:W-:Y:S02]  /*0ab0*/  SHF.L.U64.HI R19, R16, R15.reuse, RZ ;  /* 0x0000000f10137219 */ /* 0x080fe400000102ff */
[----:B----4-:R-:W-:Y:S02]  /*0ac0*/  LOP3.LUT R18, R17, R18, R14, 0xfe, !PT ;  /* 0x0000001211127212 */ /* 0x010fe400078efe0e */
[CC--:B-----5:R-:W-:Y:S02]  /*0ad0*/  SHF.L.U64.HI R14, R21.reuse, R20.reuse, RZ ;  /* 0x00000014150e7219 */ /* 0x0e0fe400000102ff */
[----:B------:R-:W-:Y:S02]  /*0ae0*/  SHF.L.U32 R20, R21, R20, RZ ;  /* 0x0000001415147219 */ /* 0x000fe400000006ff */
[----:B-1----:R-:W-:-:S02]  /*0af0*/  SHF.L.U32 R11, R12, R15, RZ ;  /* 0x0000000f0c0b7219 */ /* 0x002fc400000006ff */
[----:B------:R-:W-:Y:S02]  /*0b00*/  SHF.L.U64.HI R12, R12, R15, RZ ;  /* 0x0000000f0c0c7219 */ /* 0x000fe400000102ff */
[-C--:B------:R-:W-:Y:S02]  /*0b10*/  SHF.L.U64.HI R4, R2, R13.reuse, RZ ;  /* 0x0000000d02047219 */ /* 0x080fe400000102ff */
[-C--:B------:R-:W-:Y:S02]  /*0b20*/  SHF.L.U64.HI R5, R8, R13.reuse, RZ ;  /* 0x0000000d08057219 */ /* 0x080fe400000102ff */
[----:B------:R-:W-:Y:S02]  /*0b30*/  SHF.L.U32 R2, R2, R13, RZ ;  /* 0x0000000d02027219 */ /* 0x000fe400000006ff */
[----:B------:R-:W-:Y:S02]  /*0b40*/  LOP3.LUT R4, R4, R22, R19, 0xfe, !PT ;  /* 0x0000001604047212 */ /* 0x000fe400078efe13 */
[----:B------:R-:W-:-:S02]  /*0b50*/  LOP3.LUT R10, R11, R10, R20, 0xfe, !PT ;  /* 0x0000000a0b0a7212 */ /* 0x000fc400078efe14 */
[----:B------:R-:W-:Y:S02]  /*0b60*/  SHF.L.U32 R13, R8, R13, RZ ;  /* 0x0000000d080d7219 */ /* 0x000fe400000006ff */
[----:B------:R-:W-:Y:S02]  /*0b70*/  LOP3.LUT R5, R5, R14, R12, 0xfe, !PT ;  /* 0x0000000e05057212 */ /* 0x000fe400078efe0c */
[----:B------:R-:W-:Y:S02]  /*0b80*/  LOP3.LUT R9, R9, R18, R2, 0xfe, !PT ;  /* 0x0000001209097212 */ /* 0x000fe400078efe02 */
[----:B------:R-:W-:Y:S02]  /*0b90*/  LOP3.LUT R7, R4, R7, RZ, 0xfc, !PT ;  /* 0x0000000704077212 */ /* 0x000fe400078efcff */
[----:B------:R-:W-:Y:S02]  /*0ba0*/  LOP3.LUT R6, R6, R10, R13, 0xfe, !PT ;  /* 0x0000000a06067212 */ /* 0x000fe400078efe0d */
[----:B------:R-:W-:-:S07]  /*0bb0*/  LOP3.LUT R0, R5, R0, RZ, 0xfc, !PT ;  /* 0x0000000005007212 */ /* 0x000fce00078efcff */
.L_x_4:
[----:B------:R-:W-:Y:S05]  /*0bc0*/  BRA.U !UP1, `(.L_x_3) ;  /* 0x0000000109ec7547 */ /* 0x000fea000b800000 */
[----:B------:R-:W-:Y:S02]  /*0bd0*/  UISETP.NE.U32.AND UP0, UPT, UR6, 0x1, UPT ;  /* 0x000000010600788c */ /* 0x000fe4000bf05070 */
[----:B------:R-:W-:Y:S02]  /*0be0*/  ULOP3.LUT UR5, UR8, 0x1, URZ, 0xc0, !UPT ;  /* 0x0000000108057892 */ /* 0x000fe4000f8ec0ff */
[----:B------:R-:W-:Y:S02]  /*0bf0*/  UISETP.NE.AND.EX UP0, UPT, URZ, URZ, UPT, UP0 ;  /* 0x000000ffff00728c */ /* 0x000fe4000bf05300 */
[----:B------:R-:W-:-:S04]  /*0c00*/  UISETP.NE.U32.AND UP1, UPT, UR5, 0x1, UPT ;  /* 0x000000010500788c */ /* 0x000fc8000bf25070 */
[----:B------:R-:W-:-:S03]  /*0c10*/  UISETP.NE.U32.AND.EX UP1, UPT, URZ, URZ, UPT, UP1 ;  /* 0x000000ffff00728c */ /* 0x000fc6000bf25110 */
[----:B------:R-:W-:Y:S08]  /*0c20*/  BRA.U !UP0, `(.L_x_5) ;  /* 0x0000000108847547 */ /* 0x000ff0000b800000 */
[----:B------:R-:W1:Y:S01]  /*0c30*/  LDC.64 R4, c[0x0][0x390] ;  /* 0x0000e400ff047b82 */ /* 0x000e620000000a00 */
[----:B------:R-:W2:Y:S01]  /*0c40*/  LDCU.128 UR12, c[0x0][0x380] ;  /* 0x00007000ff0c77ac */ /* 0x000ea20008000c00 */
[----:B-1----:R-:W-:-:S04]  /*0c50*/  IADD3 R10, P0, PT, R3, R4, RZ ;  /* 0x00000004030a7210 */ /* 0x002fc80007f1e0ff */
[C---:B--2---:R-:W-:Y:S01]  /*0c60*/  IADD3 R4, P1, PT, R10.reuse, UR12, RZ ;  /* 0x0000000c0a047c10 */ /* 0x044fe2000ff3e0ff */
[----:B------:R-:W-:Y:S01]  /*0c70*/  IMAD.X R14, RZ, RZ, R5, P0 ;  /* 0x000000ffff0e7224 */ /* 0x000fe200000e0605 */
[----:B------:R-:W-:Y:S02]  /*0c80*/  IADD3 R10, P2, PT, R10, UR14, RZ ;  /* 0x0000000e0a0a7c10 */ /* 0x000fe4000ff5e0ff */
[----:B0-----:R-:W-:Y:S01]  /*0c90*/  IADD3.X R2, PT, PT, R5, UR4, RZ, P0, !PT ;  /* 0x0000000405027c10 */ /* 0x001fe200087fe4ff */
[----:B------:R-:W-:Y:S01]  /*0ca0*/  IMAD.MOV.U32 R12, RZ, RZ, R4 ;  /* 0x000000ffff0c7224 */ /* 0x000fe200078e0004 */
[C---:B------:R-:W-:Y:S02]  /*0cb0*/  IADD3.X R13, PT, PT, R14.reuse, UR13, RZ, P1, !PT ;  /* 0x0000000d0e0d7c10 */ /* 0x040fe40008ffe4ff */
[----:B------:R-:W-:Y:S01]  /*0cc0*/  IADD3.X R15, PT, PT, R14, UR15, RZ, P2, !PT ;  /* 0x0000000f0e0f7c10 */ /* 0x000fe200097fe4ff */
[----:B------:R-:W-:Y:S01]  /*0cd0*/  IMAD.MOV.U32 R14, RZ, RZ, R10 ;  /* 0x000000ffff0e7224 */ /* 0x000fe200078e000a */
[C---:B------:R-:W-:Y:S01]  /*0ce0*/  IADD3.X R5, PT, PT, R2.reuse, UR13, RZ, P1, !PT ;  /* 0x0000000d02057c10 */ /* 0x040fe20008ffe4ff */
[----:B------:R-:W2:Y:S01]  /*0cf0*/  LDG.E.U8 R12, desc[UR10][R12.64+0x1] ;  /* 0x0000010a0c0c7981 */ /* 0x000ea2000c1e1100 */
[----:B------:R-:W-:-:S03]  /*0d00*/  IADD3.X R11, PT, PT, R2, UR15, RZ, P2, !PT ;  /* 0x0000000f020b7c10 */ /* 0x000fc600097fe4ff */
[----:B------:R-:W3:Y:S04]  /*0d10*/  LDG.E.U8 R2, desc[UR10][R4.64] ;  /* 0x0000000a04027981 */ /* 0x000ee8000c1e1100 */
[----:B------:R-:W4:Y:S04]  /*0d20*/  LDG.E.U8 R14, desc[UR10][R14.64+0x1] ;  /* 0x0000010a0e0e7981 */ /* 0x000f28000c1e1100 */
[----:B------:R2:W5:Y:S01]  /*0d30*/  LDG.E.U8 R16, desc[UR10][R10.64] ;  /* 0x0000000a0a107981 */ /* 0x000562000c1e1100 */
[----:B------:R-:W-:-:S04]  /*0d40*/  IMAD.SHL.U32 R19, R3, 0x8, RZ ;  /* 0x0000000803137824 */ /* 0x000fc800078e00ff */
[----:B------:R-:W-:Y:S02]  /*0d50*/  VIADD R21, R19, 0x8 ;  /* 0x0000000813157836 */ /* 0x000fe40000000000 */
[----:B------:R-:W-:Y:S01]  /*0d60*/  VIADD R3, R3, 0x2 ;  /* 0x0000000203037836 */ /* 0x000fe20000000000 */
[----:B------:R-:W-:Y:S02]  /*0d70*/  UMOV UR4, URZ ;  /* 0x000000ff00047c82 */ /* 0x000fe40008000000 */
[CC--:B--2---:R-:W-:Y:S02]  /*0d80*/  SHF.L.U32 R10, R12.reuse, R21.reuse, RZ ;  /* 0x000000150c0a7219 */ /* 0x0c4fe400000006ff */
[----:B------:R-:W-:Y:S02]  /*0d90*/  SHF.L.U64.HI R4, R12, R21, RZ ;  /* 0x000000150c047219 */ /* 0x000fe400000102ff */
[CC--:B---3--:R-:W-:Y:S02]  /*0da0*/  SHF.L.U64.HI R8, R2.reuse, R19.reuse, RZ ;  /* 0x0000001302087219 */ /* 0x0c8fe400000102ff */
[----:B------:R-:W-:-:S02]  /*0db0*/  SHF.L.U32 R2, R2, R19, RZ ;  /* 0x0000001302027219 */ /* 0x000fc400000006ff */
[CC--:B----4-:R-:W-:Y:S02]  /*0dc0*/  SHF.L.U32 R11, R14.reuse, R21.reuse, RZ ;  /* 0x000000150e0b7219 */ /* 0x0d0fe400000006ff */
[----:B------:R-:W-:Y:S02]  /*0dd0*/  SHF.L.U64.HI R21, R14, R21, RZ ;  /* 0x000000150e157219 */ /* 0x000fe400000102ff */
[CC--:B-----5:R-:W-:Y:S02]  /*0de0*/  SHF.L.U64.HI R17, R16.reuse, R19.reuse, RZ ;  /* 0x0000001310117219 */ /* 0x0e0fe400000102ff */
[----:B------:R-:W-:Y:S02]  /*0df0*/  SHF.L.U32 R5, R16, R19, RZ ;  /* 0x0000001310057219 */ /* 0x000fe400000006ff */
[----:B------:R-:W-:Y:S02]  /*0e00*/  LOP3.LUT R9, R9, R2, R10, 0xfe, !PT ;  /* 0x0000000209097212 */ /* 0x000fe400078efe0a */
[----:B------:R-:W-:-:S02]  /*0e10*/  LOP3.LUT R7, R7, R8, R4, 0xfe, !PT ;  /* 0x0000000807077212 */ /* 0x000fc400078efe04 */
[----:B------:R-:W-:Y:S02]  /*0e20*/  LOP3.LUT R6, R6, R5, R11, 0xfe, !PT ;  /* 0x0000000506067212 */ /* 0x000fe400078efe0b */
[----:B------:R-:W-:-:S07]  /*0e30*/  LOP3.LUT R0, R0, R17, R21, 0xfe, !PT ;  /* 0x0000001100007212 */ /* 0x000fce00078efe15 */
.L_x_5:
[----:B------:R-:W-:Y:S05]  /*0e40*/  BRA.U UP1, `(.L_x_3) ;  /* 0x00000001014c7547 */ /* 0x000fea000b800000 */
[----:B------:R-:W1:Y:S01]  /*0e50*/  LDC.64 R10, c[0x0][0x390] ;  /* 0x0000e400ff0a7b82 */ /* 0x000e620000000a00 */
[----:B------:R-:W2:Y:S01]  /*0e60*/  LDCU.128 UR12, c[0x0][0x380] ;  /* 0x00007000ff0c77ac */ /* 0x000ea20008000c00 */
[----:B-1----:R-:W-:-:S04]  /*0e70*/  IADD3 R10, P0, PT, R3, R10, RZ ;  /* 0x0000000a030a7210 */ /* 0x002fc80007f1e0ff */
[----:B0-----:R-:W-:Y:S02]  /*0e80*/  IADD3.X R2, PT, PT, R11, UR4, RZ, P0, !PT ;  /* 0x000000040b027c10 */ /* 0x001fe400087fe4ff */
[C---:B--2---:R-:W-:Y:S02]  /*0e90*/  IADD3 R4, P0, PT, R10.reuse, UR12, RZ ;  /* 0x0000000c0a047c10 */ /* 0x044fe4000ff1e0ff */
[----:B------:R-:W-:Y:S02]  /*0ea0*/  IADD3 R10, P1, PT, R10, UR14, RZ ;  /* 0x0000000e0a0a7c10 */ /* 0x000fe4000ff3e0ff */
[C---:B------:R-:W-:Y:S02]  /*0eb0*/  IADD3.X R5, PT, PT, R2.reuse, UR13, RZ, P0, !PT ;  /* 0x0000000d02057c10 */ /* 0x040fe400087fe4ff */
[----:B------:R-:W-:-:S03]  /*0ec0*/  IADD3.X R11, PT, PT, R2, UR15, RZ, P1, !PT ;  /* 0x0000000f020b7c10 */ /* 0x000fc60008ffe4ff */
[----:B------:R-:W2:Y:S04]  /*0ed0*/  LDG.E.U8 R4, desc[UR10][R4.64] ;  /* 0x0000000a04047981 */ /* 0x000ea8000c1e1100 */
[----:B------:R-:W3:Y:S01]  /*0ee0*/  LDG.E.U8 R10, desc[UR10][R10.64] ;  /* 0x0000000a0a0a7981 */ /* 0x000ee2000c1e1100 */
[----:B------:R-:W-:-:S05]  /*0ef0*/  IMAD.SHL.U32 R3, R3, 0x8, RZ ;  /* 0x0000000803037824 */ /* 0x000fca00078e00ff */
[CC--:B--2---:R-:W-:Y:S02]  /*0f00*/  SHF.L.U32 R2, R4.reuse, R3.reuse, RZ ;  /* 0x0000000304027219 */ /* 0x0c4fe400000006ff */
[-C--:B------:R-:W-:Y:S02]  /*0f10*/  SHF.L.U64.HI R8, R4, R3.reuse, RZ ;  /* 0x0000000304087219 */ /* 0x080fe400000102ff */
[CC--:B---3--:R-:W-:Y:S02]  /*0f20*/  SHF.L.U32 R13, R10.reuse, R3.reuse, RZ ;  /* 0x000000030a0d7219 */ /* 0x0c8fe400000006ff */
[----:B------:R-:W-:Y:S02]  /*0f30*/  SHF.L.U64.HI R3, R10, R3, RZ ;  /* 0x000000030a037219 */ /* 0x000fe400000102ff */
[----:B------:R-:W-:Y:S02]  /*0f40*/  LOP3.LUT R9, R2, R9, RZ, 0xfc, !PT ;  /* 0x0000000902097212 */ /* 0x000fe400078efcff */
[----:B------:R-:W-:-:S02]  /*0f50*/  LOP3.LUT R7, R8, R7, RZ, 0xfc, !PT ;  /* 0x0000000708077212 */ /* 0x000fc400078efcff */
[----:B------:R-:W-:Y:S02]  /*0f60*/  LOP3.LUT R6, R13, R6, RZ, 0xfc, !PT ;  /* 0x000000060d067212 */ /* 0x000fe400078efcff */
[----:B------:R-:W-:-:S07]  /*0f70*/  LOP3.LUT R0, R3, R0, RZ, 0xfc, !PT ;  /* 0x0000000003007212 */ /* 0x000fce00078efcff */
.L_x_3:
[----:B------:R-:W-:Y:S02]  /*0f80*/  LOP3.LUT R6, R6, R9, RZ, 0x3c, !PT ;  /* 0x0000000906067212 */ /* 0x000fe400078e3cff */
[----:B------:R-:W-:-:S07]  /*0f90*/  LOP3.LUT R0, R0, R7, RZ, 0x3c, !PT ;  /* 0x0000000700007212 */ /* 0x000fce00078e3cff */
.L_x_0:
[----:B0-----:R-:W-:Y:S01]  /*0fa0*/  USHF.L.U32 UR4, UR8, 0x3, URZ ;  /* 0x0000000308047899 */ /* 0x001fe200080006ff */
[----:B------:R-:W0:Y:S01]  /*0fb0*/  S2R R8, SR_LANEID ;  /* 0x0000000000087919 */ /* 0x000e220000000000 */
[----:B------:R-:W-:Y:S01]  /*0fc0*/  UMOV UR5, 0xffffffff ;  /* 0xffffffff00057882 */ /* 0x000fe20000000000 */
[----:B------:R-:W1:Y:S01]  /*0fd0*/  LDC.64 R2, c[0x0][0x3a0] ;  /* 0x0000e800ff027b82 */ /* 0x000e620000000a00 */
[----:B------:R-:W-:Y:S02]  /*0fe0*/  USHF.L.U32 UR6, UR5, UR4, URZ ;  /* 0x0000000405067299 */ /* 0x000fe400080006ff */
[----:B------:R-:W-:-:S04]  /*0ff0*/  USHF.L.U64.HI UR4, UR5, UR4, 0xffffffff ;  /* 0xffffffff05047499 */ /* 0x000fc80008010204 */
[----:B------:R-:W-:Y:S02]  /*1000*/  LOP3.LUT R4, R6, UR6, RZ, 0xfc, !PT ;  /* 0x0000000606047c12 */ /* 0x000fe4000f8efcff */
[----:B------:R-:W-:Y:S02]  /*1010*/  CS2R R6, SRZ ;  /* 0x0000000000067805 */ /* 0x000fe4000001ff00 */
[----:B------:R-:W-:Y:S02]  /*1020*/  LOP3.LUT R5, R0, UR4, RZ, 0xfc, !PT ;  /* 0x0000000400057c12 */ /* 0x000fe4000f8efcff */
[----:B------:R-:W-:-:S04]  /*1030*/  ISETP.NE.U32.AND P0, PT, R4, -0x1, PT ;  /* 0xffffffff0400780c */ /* 0x000fc80003f05070 */
[----:B------:R-:W-:-:S13]  /*1040*/  ISETP.NE.AND.EX P0, PT, R5, -0x1, PT, P0 ;  /* 0xffffffff0500780c */ /* 0x000fda0003f05300 */
[----:B0-----:R-:W-:Y:S05]  /*1050*/  @!P0 BRA `(.L_x_6) ;  /* 0x0000000000308947 */ /* 0x001fea0003800000 */
[----:B------:R-:W-:Y:S02]  /*1060*/  LOP3.LUT R0, RZ, R4, RZ, 0x33, !PT ;  /* 0x00000004ff007212 */ /* 0x000fe400078e33ff */
[----:B------:R-:W-:Y:S02]  /*1070*/  CS2R R6, SRZ ;  /* 0x0000000000067805 */ /* 0x000fe4000001ff00 */
[----:B------:R-:W-:-:S07]  /*1080*/  LOP3.LUT R5, RZ, R5, RZ, 0x33, !PT ;  /* 0x00000005ff057212 */ /* 0x000fce00078e33ff */
.L_x_7:
[C---:B------:R-:W-:Y:S02]  /*1090*/  ISETP.GT.U32.AND P0, PT, R0.reuse, 0x1, PT ;  /* 0x000000010000780c */ /* 0x040fe40003f04070 */
[C---:B------:R-:W-:Y:S02]  /*10a0*/  LOP3.LUT R4, R0.reuse, 0x1, RZ, 0xc0, !PT ;  /* 0x0000000100047812 */ /* 0x040fe400078ec0ff */
[----:B------:R-:W-:Y:S02]  /*10b0*/  ISETP.GT.U32.AND.EX P0, PT, R5, RZ, PT, P0 ;  /* 0x000000ff0500720c */ /* 0x000fe40003f04100 */
[----:B------:R-:W-:Y:S02]  /*10c0*/  IADD3 R7, P1, PT, R7, R4, RZ ;  /* 0x0000000407077210 */ /* 0x000fe40007f3e0ff */
[--C-:B------:R-:W-:Y:S02]  /*10d0*/  SHF.R.U32.HI R4, RZ, 0x1, R5.reuse ;  /* 0x00000001ff047819 */ /* 0x100fe40000011605 */
[----:B------:R-:W-:Y:S01]  /*10e0*/  SHF.R.U64 R0, R0, 0x1, R5 ;  /* 0x0000000100007819 */ /* 0x000fe20000001205 */
[----:B------:R-:W-:-:S02]  /*10f0*/  IMAD.X R6, RZ, RZ, R6, P1 ;  /* 0x000000ffff067224 */ /* 0x000fc400008e0606 */
[----:B------:R-:W-:-:S04]  /*1100*/  IMAD.MOV.U32 R5, RZ, RZ, R4 ;  /* 0x000000ffff057224 */ /* 0x000fc800078e0004 */
[----:B------:R-:W-:Y:S05]  /*1110*/  @P0 BRA `(.L_x_7) ;  /* 0xfffffffc00dc0947 */ /* 0x000fea000383ffff */
.L_x_6:
[----:B------:R-:W-:Y:S02]  /*1120*/  VOTEU.ANY UR4, UPT, PT ;  /* 0x0000000000047886 */ /* 0x000fe400038e0100 */
[----:B------:R-:W-:Y:S02]  /*1130*/  UFLO.U32 UR5, UR4 ;  /* 0x00000004000572bd */ /* 0x000fe400080e0000 */
[----:B------:R-:W-:-:S04]  /*1140*/  UPOPC UR4, UR4 ;  /* 0x00000004000472bf */ /* 0x000fc80008000000 */
[----:B------:R-:W-:Y:S02]  /*1150*/  ISETP.EQ.U32.AND P0, PT, R8, UR5, PT ;  /* 0x0000000508007c0c */ /* 0x000fe4000bf02070 */
[----:B------:R-:W-:Y:S02]  /*1160*/  IMAD R9, R6, UR4, RZ ;  /* 0x0000000406097c24 */ /* 0x000fe4000f8e02ff */
[----:B------:R-:W-:-:S04]  /*1170*/  IMAD.WIDE.U32 R4, R7, UR4, RZ ;  /* 0x0000000407047c25 */ /* 0x000fc8000f8e00ff */
[----:B------:R-:W-:-:S05]  /*1180*/  IMAD.IADD R5, R5, 0x1, R9 ;  /* 0x0000000105057824 */ /* 0x000fca00078e0209 */
[----:B-1----:R-:W-:Y:S01]  /*1190*/  @P0 REDG.E.ADD.64.STRONG.GPU desc[UR10][R2.64], R4 ;  /* 0x000000040200098e */ /* 0x002fe2000c12e50a */
[----:B------:R-:W-:Y:S05]  /*11a0*/  EXIT ;  /* 0x000000000000794d */ /* 0x000fea0003800000 */
.L_x_8:
[----:B------:R-:W-:-:S00]  /*11b0*/  BRA `(.L_x_8) ;  /* 0xfffffffc00fc7947 */ /* 0x000fc0000383ffff */
[----:B------:R-:W-:-:S00]  /*11c0*/  NOP ;  /* 0x0000000000007918 */ /* 0x000fc00000000000 */
        /* <DEDUP_REMOVED lines=11> */
.L_x_17:


//--------------------- .text._Z15countBitsKernelPKmPym --------------------------
	.section	.text._Z15countBitsKernelPKmPym,"ax",@progbits
	.align	128
        .global         _Z15countBitsKernelPKmPym
        .type           _Z15countBitsKernelPKmPym,@function
        .size           _Z15countBitsKernelPKmPym,(.L_x_18 - _Z15countBitsKernelPKmPym)
        .other          _Z15countBitsKernelPKmPym,@"STO_CUDA_ENTRY STV_DEFAULT"
_Z15countBitsKernelPKmPym:
.text._Z15countBitsKernelPKmPym:
[----:B------:R-:W-:Y:S01]  /*0000*/  LDC R1, c[0x0][0x37c] ;  /* 0x0000df00ff017b82 */ /* 0x000fe20000000800 */
[----:B------:R-:W0:Y:S01]  /*0010*/  S2R R0, SR_CTAID.X ;  /* 0x0000000000007919 */ /* 0x000e220000002500 */
[----:B------:R-:W0:Y:S01]  /*0020*/  LDCU UR6, c[0x0][0x360] ;  /* 0x00006c00ff0677ac */ /* 0x000e220008000800 */
[----:B------:R-:W-:Y:S01]  /*0030*/  BSSY.RECONVERGENT B0, `(.L_x_9) ;  /* 0x000002f000007945 */ /* 0x000fe20003800200 */
[----:B------:R-:W-:Y:S01]  /*0040*/  CS2R R8, SRZ ;  /* 0x0000000000087805 */ /* 0x000fe2000001ff00 */
[----:B------:R-:W0:Y:S01]  /*0050*/  S2R R3, SR_TID.X ;  /* 0x0000000000037919 */ /* 0x000e220000002100 */
[----:B------:R-:W1:Y:S01]  /*0060*/  LDCU.64 UR8, c[0x0][0x390] ;  /* 0x00007200ff0877ac */ /* 0x000e620008000a00 */
[----:B------:R-:W2:Y:S01]  /*0070*/  LDCU.64 UR4, c[0x0][0x358] ;  /* 0x00006b00ff0477ac */ /* 0x000ea20008000a00 */
[----:B0-----:R-:W-:-:S05]  /*0080*/  IMAD R0, R0, UR6, R3 ;  /* 0x0000000600007c24 */ /* 0x001fca000f8e0203 */
[----:B-1----:R-:W-:Y:S02]  /*0090*/  ISETP.GE.U32.AND P0, PT, R0, UR8, PT ;  /* 0x0000000800007c0c */ /* 0x002fe4000bf06070 */
[----:B------:R-:W-:-:S04]  /*00a0*/  SHF.R.S32.HI R2, RZ, 0x1f, R0 ;  /* 0x0000001fff027819 */ /* 0x000fc80000011400 */
[----:B------:R-:W-:-:S13]  /*00b0*/  ISETP.GE.U32.AND.EX P0, PT, R2, UR9, PT, P0 ;  /* 0x0000000902007c0c */ /* 0x000fda000bf06100 */
[----:B--2---:R-:W-:Y:S05]  /*00c0*/  @P0 BRA `(.L_x_10) ;  /* 0x0000000000940947 */ /* 0x004fea0003800000 */
[----:B------:R-:W0:Y:S01]  /*00d0*/  LDC R5, c[0x0][0x370] ;  /* 0x0000dc00ff057b82 */ /* 0x000e220000000800 */
[----:B------:R-:W-:Y:S01]  /*00e0*/  IMAD.MOV.U32 R10, RZ, RZ, R2 ;  /* 0x000000ffff0a7224 */ /* 0x000fe200078e0002 */
[----:B------:R-:W-:Y:S01]  /*00f0*/  CS2R R8, SRZ ;  /* 0x0000000000087805 */ /* 0x000fe2000001ff00 */
[----:B------:R-:W-:Y:S02]  /*0100*/  IMAD.MOV.U32 R3, RZ, RZ, R0 ;  /* 0x000000ffff037224 */ /* 0x000fe400078e0000 */
[----:B0-----:R-:W-:-:S07]  /*0110*/  IMAD R5, R5, UR6, RZ ;  /* 0x0000000605057c24 */ /* 0x001fce000f8e02ff */
.L_x_14:
[----:B------:R-:W0:Y:S02]  /*0120*/  LDCU.64 UR8, c[0x0][0x380] ;  /* 0x00007000ff0877ac */ /* 0x000e240008000a00 */
[----:B0-----:R-:W-:-:S04]  /*0130*/  LEA R2, P0, R3, UR8, 0x3 ;  /* 0x0000000803027c11 */ /* 0x001fc8000f8018ff */
[----:B------:R-:W-:-:S06]  /*0140*/  LEA.HI.X R3, R3, UR9, R10, 0x3, P0 ;  /* 0x0000000903037c11 */ /* 0x000fcc00080f1c0a */
[----:B------:R-:W2:Y:S01]  /*0150*/  LDG.E.64 R2, desc[UR4][R2.64] ;  /* 0x0000000402027981 */ /* 0x000ea2000c1e1b00 */
[----:B------:R-:W-:Y:S01]  /*0160*/  BSSY.RECONVERGENT B1, `(.L_x_11) ;  /* 0x0000012000017945 */ /* 0x000fe20003800200 */
[----:B------:R-:W-:Y:S02]  /*0170*/  IMAD.MOV.U32 R4, RZ, RZ, RZ ;  /* 0x000000ffff047224 */ /* 0x000fe400078e00ff */
[----:B------:R-:W-:Y:S01]  /*0180*/  IMAD.MOV.U32 R6, RZ, RZ, RZ ;  /* 0x000000ffff067224 */ /* 0x000fe200078e00ff */
[----:B--2---:R-:W-:-:S04]  /*0190*/  ISETP.NE.U32.AND P0, PT, R2, RZ, PT ;  /* 0x000000ff0200720c */ /* 0x004fc80003f05070 */
[----:B------:R-:W-:-:S13]  /*01a0*/  ISETP.NE.AND.EX P0, PT, R3, RZ, PT, P0 ;  /* 0x000000ff0300720c */ /* 0x000fda0003f05300 */
[----:B------:R-:W-:Y:S05]  /*01b0*/  @!P0 BRA `(.L_x_12) ;  /* 0x0000000000308947 */ /* 0x000fea0003800000 */
[----:B------:R-:W-:Y:S02]  /*01c0*/  IMAD.MOV.U32 R7, RZ, RZ, R3 ;  /* 0x000000ffff077224 */ /* 0x000fe400078e0003 */
[----:B------:R-:W-:Y:S02]  /*01d0*/  IMAD.MOV.U32 R4, RZ, RZ, RZ ;  /* 0x000000ffff047224 */ /* 0x000fe400078e00ff */
[----:B------:R-:W-:-:S07]  /*01e0*/  IMAD.MOV.U32 R6, RZ, RZ, RZ ;  /* 0x000000ffff067224 */ /* 0x000fce00078e00ff */
.L_x_13:
[C---:B------:R-:W-:Y:S02]  /*01f0*/  ISETP.GT.U32.AND P0, PT, R2.reuse, 0x1, PT ;  /* 0x000000010200780c */ /* 0x040fe40003f04070 */
[----:B------:R-:W-:Y:S02]  /*0200*/  LOP3.LUT R3, R2, 0x1, RZ, 0xc0, !PT ;  /* 0x0000000102037812 */ /* 0x000fe400078ec0ff */
[----:B------:R-:W-:Y:S02]  /*0210*/  ISETP.GT.U32.AND.EX P0, PT, R7, RZ, PT, P0 ;  /* 0x000000ff0700720c */ /* 0x000fe40003f04100 */
[----:B------:R-:W-:Y:S02]  /*0220*/  IADD3 R4, P1, PT, R4, R3, RZ ;  /* 0x0000000304047210 */ /* 0x000fe40007f3e0ff */
[--C-:B------:R-:W-:Y:S02]  /*0230*/  SHF.R.U32.HI R3, RZ, 0x1, R7.reuse ;  /* 0x00000001ff037819 */ /* 0x100fe40000011607 */
[----:B------:R-:W-:Y:S01]  /*0240*/  SHF.R.U64 R2, R2, 0x1, R7 ;  /* 0x0000000102027819 */ /* 0x000fe20000001207 */
[----:B------:R-:W-:-:S02]  /*0250*/  IMAD.X R6, RZ, RZ, R6, P1 ;  /* 0x000000ffff067224 */ /* 0x000fc400008e0606 */
[----:B------:R-:W-:-:S04]  /*0260*/  IMAD.MOV.U32 R7, RZ, RZ, R3 ;  /* 0x000000ffff077224 */ /* 0x000fc800078e0003 */
[----:B------:R-:W-:Y:S05]  /*0270*/  @P0 BRA `(.L_x_13) ;  /* 0xfffffffc00dc0947 */ /* 0x000fea000383ffff */
.L_x_12:
[----:B------:R-:W-:Y:S05]  /*0280*/  BSYNC.RECONVERGENT B1 ;  /* 0x0000000000017941 */ /* 0x000fea0003800200 */
.L_x_11:
[----:B------:R-:W0:Y:S01]  /*0290*/  LDCU.64 UR8, c[0x0][0x390] ;  /* 0x00007200ff0877ac */ /* 0x000e220008000a00 */
[----:B------:R-:W-:Y:S01]  /*02a0*/  IMAD.IADD R3, R5, 0x1, R0 ;  /* 0x0000000105037824 */ /* 0x000fe200078e0200 */
[----:B------:R-:W-:-:S03]  /*02b0*/  IADD3 R9, P1, PT, R9, R4, RZ ;  /* 0x0000000409097210 */ /* 0x000fc60007f3e0ff */
[--C-:B------:R-:W-:Y:S01]  /*02c0*/  IMAD.MOV.U32 R0, RZ, RZ, R3.reuse ;  /* 0x000000ffff007224 */ /* 0x100fe200078e0003 */
[----:B------:R-:W-:Y:S01]  /*02d0*/  SHF.R.S32.HI R10, RZ, 0x1f, R3 ;  /* 0x0000001fff0a7819 */ /* 0x000fe20000011403 */
[----:B------:R-:W-:Y:S01]  /*02e0*/  IMAD.X R8, R8, 0x1, R6, P1 ;  /* 0x0000000108087824 */ /* 0x000fe200008e0606 */
[----:B0-----:R-:W-:-:S04]  /*02f0*/  ISETP.GE.U32.AND P0, PT, R3, UR8, PT ;  /* 0x0000000803007c0c */ /* 0x001fc8000bf06070 */
[----:B------:R-:W-:-:S13]  /*0300*/  ISETP.GE.U32.AND.EX P0, PT, R10, UR9, PT, P0 ;  /* 0x000000090a007c0c */ /* 0x000fda000bf06100 */
[----:B------:R-:W-:Y:S05]  /*0310*/  @!P0 BRA `(.L_x_14) ;  /* 0xfffffffc00808947 */ /* 0x000fea000383ffff */
.L_x_10:
[----:B------:R-:W-:Y:S05]  /*0320*/  BSYNC.RECONVERGENT B0 ;  /* 0x0000000000007941 */ /* 0x000fea0003800200 */
.L_x_9:
[----:B------:R-:W0:Y:S01]  /*0330*/  LDC.64 R2, c[0x0][0x388] ;  /* 0x0000e200ff027b82 */ /* 0x000e220000000a00 */
[----:B------:R-:W-:Y:S02]  /*0340*/  IMAD.MOV.U32 R4, RZ, RZ, R9 ;  /* 0x000000ffff047224 */ /* 0x000fe400078e0009 */
[----:B------:R-:W-:-:S05]  /*0350*/  IMAD.MOV.U32 R5, RZ, RZ, R8 ;  /* 0x000000ffff057224 */ /* 0x000fca00078e0008 */
[----:B0-----:R-:W-:Y:S01]  /*0360*/  REDG.E.ADD.64.STRONG.GPU desc[UR4][R2.64], R4 ;  /* 0x000000040200798e */ /* 0x001fe2000c12e504 */
[----:B------:R-:W-:Y:S05]  /*0370*/  EXIT ;  /* 0x000000000000794d */ /* 0x000fea0003800000 */
.L_x_15:
        /* <DEDUP_REMOVED lines=16> */
.L_x_18:


//--------------------- .text._Z9xorKernelPKmS0_Pmm --------------------------
	.section	.text._Z9xorKernelPKmS0_Pmm,"ax",@progbits
	.align	128
        .global         _Z9xorKernelPKmS0_Pmm
        .type           _Z9xorKernelPKmS0_Pmm,@function
        .size           _Z9xorKernelPKmS0_Pmm,(.L_x_19 - _Z9xorKernelPKmS0_Pmm)
        .other          _Z9xorKernelPKmS0_Pmm,@"STO_CUDA_ENTRY STV_DEFAULT"
_Z9xorKernelPKmS0_Pmm:
.text._Z9xorKernelPKmS0_Pmm:
[----:B------:R-:W-:Y:S01]  /*0000*/  LDC R1, c[0x0][0x37c] ;  /* 0x0000df00ff017b82 */ /* 0x000fe20000000800 */
[----:B------:R-:W0:Y:S01]  /*0010*/  S2R R0, SR_CTAID.X ;  /* 0x0000000000007919 */ /* 0x000e220000002500 */
[----:B------:R-:W0:Y:S01]  /*0020*/  LDCU UR4, c[0x0][0x360] ;  /* 0x00006c00ff0477ac */ /* 0x000e220008000800 */
[----:B------:R-:W0:Y:S01]  /*0030*/  S2R R3, SR_TID.X ;  /* 0x0000000000037919 */ /* 0x000e220000002100 */
[----:B------:R-:W1:Y:S01]  /*0040*/  LDCU.64 UR6, c[0x0][0x398] ;  /* 0x00007300ff0677ac */ /* 0x000e620008000a00 */
[----:B0-----:R-:W-:-:S05]  /*0050*/  IMAD R0, R0, UR4, R3 ;  /* 0x0000000400007c24 */ /* 0x001fca000f8e0203 */
[----:B-1----:R-:W-:Y:S02]  /*0060*/  ISETP.GE.U32.AND P0, PT, R0, UR6, PT ;  /* 0x0000000600007c0c */ /* 0x002fe4000bf06070 */
[----:B------:R-:W-:-:S04]  /*0070*/  SHF.R.S32.HI R3, RZ, 0x1f, R0 ;  /* 0x0000001fff037819 */ /* 0x000fc80000011400 */
[----:B------:R-:W-:-:S13]  /*0080*/  ISETP.GE.U32.AND.EX P0, PT, R3, UR7, PT, P0 ;  /* 0x0000000703007c0c */ /* 0x000fda000bf06100 */
[----:B------:R-:W-:Y:S05]  /*0090*/  @P0 EXIT ;  /* 0x000000000000094d */ /* 0x000fea0003800000 */
[----:B------:R-:W0:Y:S01]  /*00a0*/  LDCU.128 UR8, c[0x0][0x380] ;  /* 0x00007000ff0877ac */ /* 0x000e220008000c00 */
[C---:B------:R-:W-:Y:S01]  /*00b0*/  IMAD.SHL.U32 R8, R0.reuse, 0x8, RZ ;  /* 0x0000000800087824 */ /* 0x040fe200078e00ff */
[----:B------:R-:W-:Y:S01]  /*00c0*/  SHF.L.U64.HI R7, R0, 0x3, R3 ;  /* 0x0000000300077819 */ /* 0x000fe20000010203 */
[----:B------:R-:W1:Y:S01]  /*00d0*/  LDCU.64 UR4, c[0x0][0x358] ;  /* 0x00006b00ff0477ac */ /* 0x000e620008000a00 */
[----:B------:R-:W2:Y:S02]  /*00e0*/  LDCU.64 UR6, c[0x0][0x390] ;  /* 0x00007200ff0677ac */ /* 0x000ea40008000a00 */
[C---:B0-----:R-:W-:Y:S02]  /*00f0*/  IADD3 R2, P0, PT, R8.reuse, UR8, RZ ;  /* 0x0000000808027c10 */ /* 0x041fe4000ff1e0ff */
[----:B------:R-:W-:Y:S02]  /*0100*/  IADD3 R4, P1, PT, R8, UR10, RZ ;  /* 0x0000000a08047c10 */ /* 0x000fe4000ff3e0ff */
[----:B------:R-:W-:-:S02]  /*0110*/  IADD3.X R3, PT, PT, R7, UR9, RZ, P0, !PT ;  /* 0x0000000907037c10 */ /* 0x000fc400087fe4ff */
[----:B------:R-:W-:-:S04]  /*0120*/  IADD3.X R5, PT, PT, R7, UR11, RZ, P1, !PT ;  /* 0x0000000b07057c10 */ /* 0x000fc80008ffe4ff */
[----:B-1----:R-:W3:Y:S04]  /*0130*/  LDG.E.64 R2, desc[UR4][R2.64] ;  /* 0x0000000402027981 */ /* 0x002ee8000c1e1b00 */
[----:B------:R-:W3:Y:S01]  /*0140*/  LDG.E.64 R4, desc[UR4][R4.64] ;  /* 0x0000000404047981 */ /* 0x000ee2000c1e1b00 */
[----:B--2---:R-:W-:-:S04]  /*0150*/  IADD3 R8, P0, PT, R8, UR6, RZ ;  /* 0x0000000608087c10 */ /* 0x004fc8000ff1e0ff */
[----:B------:R-:W-:Y:S02]  /*0160*/  IADD3.X R9, PT, PT, R7, UR7, RZ, P0, !PT ;  /* 0x0000000707097c10 */ /* 0x000fe400087fe4ff */
[----:B---3--:R-:W-:Y:S02]  /*0170*/  LOP3.LUT R6, R2, R4, RZ, 0x3c, !PT ;  /* 0x0000000402067212 */ /* 0x008fe400078e3cff */
[----:B------:R-:W-:Y:S02]  /*0180*/  LOP3.LUT R0, R3, R5, RZ, 0x3c, !PT ;  /* 0x0000000503007212 */ /* 0x000fe400078e3cff */
[----:B------:R-:W-:Y:S02]  /*0190*/  LOP3.LUT R6, RZ, R6, RZ, 0x33, !PT ;  /* 0x00000006ff067212 */ /* 0x000fe400078e33ff */
[----:B------:R-:W-:-:S05]  /*01a0*/  LOP3.LUT R7, RZ, R0, RZ, 0x33, !PT ;  /* 0x00000000ff077212 */ /* 0x000fca00078e33ff */
[----:B------:R-:W-:Y:S01]  /*01b0*/  STG.E.64 desc[UR4][R8.64], R6 ;  /* 0x0000000608007986 */ /* 0x000fe2000c101b04 */
[----:B------:R-:W-:Y:S05]  /*01c0*/  EXIT ;  /* 0x000000000000794d */ /* 0x000fea0003800000 */
.L_x_16:
        /* <DEDUP_REMOVED lines=11> */
.L_x_19:


//--------------------- .nv.shared.reserved.0     --------------------------
	.section	.nv.shared.reserved.0,"aw",@nobits
	.weak		__nv_reservedSMEM_offset_0_alias
	.size		__nv_reservedSMEM_offset_0_alias, 0, 64
	.other		__nv_reservedSMEM_offset_0_alias,@"STO_CUDA_RESERVED_SHARED STV_DEFAULT"
__nv_reservedSMEM_offset_0_alias:
	.zero		0
	.zero		64


//--------------------- .nv.constant0._Z22processRemainderKernelPKhS0_mmPy --------------------------
	.section	.nv.constant0._Z22processRemainderKernelPKhS0_mmPy,"a",@progbits
	.sectionflags	@""
	.align	4
.nv.constant0._Z22processRemainderKernelPKhS0_mmPy:
	.zero		936


//--------------------- .nv.constant0._Z15countBitsKernelPKmPym --------------------------
	.section	.nv.constant0._Z15countBitsKernelPKmPym,"a",@progbits
	.sectionflags	@""
	.align	4
.nv.constant0._Z15countBitsKernelPKmPym:
	.zero		920


//--------------------- .nv.constant0._Z9xorKernelPKmS0_Pmm --------------------------
	.section	.nv.constant0._Z9xorKernelPKmS0_Pmm,"a",@progbits
	.sectionflags	@""
	.align	4
.nv.constant0._Z9xorKernelPKmS0_Pmm:
	.zero		928


//--------------------- SYMBOLS --------------------------

	.type		.nv.reservedSmem.offset0,@object
	.size		.nv.reservedSmem.offset0,0x4
